def gluon_mma(
    a_ptr,
    b_ptr,
    c_ptr,
    M: gl.constexpr,
    N: gl.constexpr,
    K: gl.constexpr,
    BLK_A: gl.constexpr,
    BLK_B: gl.constexpr,
    SHARED_A: gl.constexpr,
    SHARED_B: gl.constexpr,
    ACC_LAYOUT: gl.constexpr,
    TMEM_LAYOUT: gl.constexpr,
    USE_TCGEN05: gl.constexpr,
    IS_ASYNC: gl.constexpr,
):
    offs_m = gl.arange(0, M, layout=gl.SliceLayout(1, BLK_A))
    offs_ka = gl.arange(0, K, layout=gl.SliceLayout(0, BLK_A))
    offs_kb = gl.arange(0, K, layout=gl.SliceLayout(1, BLK_B))
    offs_n = gl.arange(0, N, layout=gl.SliceLayout(0, BLK_B))
    a = gl.load(a_ptr + offs_m[:, None] * K + offs_ka[None, :])
    b = gl.load(b_ptr + offs_kb[:, None] * N + offs_n[None, :])
    a_smem = gl.allocate_shared_memory(a.dtype, [M, K], SHARED_A, a)
    b_smem = gl.allocate_shared_memory(b.dtype, [K, N], SHARED_B, b)

    if USE_TCGEN05:
        fence_async_shared()
        bar = gl.allocate_shared_memory(gl.int64, [1], mbarrier.MBarrierLayout())
        mbarrier.init(bar, count=1)
        acc_tmem = allocate_tensor_memory(gl.float32, [M, N], TMEM_LAYOUT)
        tcgen05_mma(a_smem, b_smem, acc_tmem, use_acc=False)
        tcgen05_commit(bar)
        mbarrier.wait(bar, phase=0)
        mbarrier.invalidate(bar)
        acc = acc_tmem.load(ACC_LAYOUT)
    else:
        acc = gl.zeros([M, N], dtype=gl.float32, layout=ACC_LAYOUT)
        acc = hopper.warpgroup_mma(a_smem, b_smem, acc, is_async=IS_ASYNC)
        if IS_ASYNC:
            acc = hopper.warpgroup_mma_wait(num_outstanding=0, deps=[acc])

    out_layout: gl.constexpr = gl.BlockedLayout(
        [1, 1], [1, 32], [gl.num_warps(), 1], [1, 0]
    )
    acc = gl.convert_layout(acc, out_layout)
    offs_cm = gl.arange(0, M, layout=gl.SliceLayout(1, out_layout))
    offs_cn = gl.arange(0, N, layout=gl.SliceLayout(0, out_layout))
    gl.store(c_ptr + offs_cm[:, None] * N + offs_cn[None, :], acc)

# config = {"BLOCK_K": 16, "BLOCK_M": 64, "BLOCK_N": 256, "arch": "sm_100", "dtype": "fp16", "is_async": 1, "num_warps": 4}
# arch = sm_100


// ===== COMPILED SASS (sm_100a) =====

	.target	sm_100a

	.elftype	@"ET_EXEC"


//--------------------- .note.nv.tkinfo           --------------------------
	.section	.note.nv.tkinfo,"",@"SHT_NOTE"
	.sectionflags	@"SHF_NOTE_NV_TKINFO"
	.tkinfo
        /*0018*/ 	.word	0x00000081
        /*0030*/ 	.string	""
        /*0030*/ 	.string	"ptxas-blackwell"
        /*0030*/ 	.string	"Cuda compilation tools, release 12.9, V12.9.86"
        /*0030*/ 	.string	"Build cuda_12.9.r12.9/compiler.36037853_0"
        /*0030*/ 	.string	"-v  -suppress-debug-info  -lineinfo  -arch sm_100a "



//--------------------- .note.nv.cuver            --------------------------
	.section	.note.nv.cuver,"",@"SHT_NOTE"
	.sectionflags	@"SHF_NOTE_NV_CUVER"
        /*0018*/ 	.short	0x0001
        /*001a*/ 	.short	0x0064
        /*001c*/ 	.short	0x0001
        /*001e*/ 	.short	0x0000
        /*0020*/ 	.short	0x0001
        /*0022*/ 	.short	0x0000


//--------------------- .nv.info                  --------------------------
	.section	.nv.info,"",@"SHT_CUDA_INFO"
	.align	4


	//----- nvinfo : EIATTR_REGCOUNT
	.align		4
        /*0000*/ 	.byte	0x04, 0x2f
        /*0002*/ 	.short	(.L_4 - .L_3)
	.align		4
.L_3:
        /*0004*/ 	.word	index@(gluon_mma)
        /*0008*/ 	.word	0x0000009e


	//----- nvinfo : EIATTR_FRAME_SIZE
	.align		4
.L_4:
        /*000c*/ 	.byte	0x04, 0x11
        /*000e*/ 	.short	(.L_6 - .L_5)
	.align		4
.L_5:
        /*0010*/ 	.word	index@($__internal_2_$__cuda_sm10x_tcgen05_guardrail_trap_unallocated_columns_being_dealloced)
        /*0014*/ 	.word	0x00000000


	//----- nvinfo : EIATTR_FRAME_SIZE
	.align		4
.L_6:
        /*0018*/ 	.byte	0x04, 0x11
        /*001a*/ 	.short	(.L_8 - .L_7)
	.align		4
.L_7:
        /*001c*/ 	.word	index@($__internal_1_$__cuda_sm10x_tcgen05_guardrail_trap_phase_invalid_during_alloc)
        /*0020*/ 	.word	0x00000000


	//----- nvinfo : EIATTR_FRAME_SIZE
	.align		4
.L_8:
        /*0024*/ 	.byte	0x04, 0x11
        /*0026*/ 	.short	(.L_10 - .L_9)
	.align		4
.L_9:
        /*0028*/ 	.word	index@($__internal_0_$__cuda_sm10x_tcgen05_guardrail_trap_col_being_dealloced_not_returned_by_alloc)
        /*002c*/ 	.word	0x00000000


	//----- nvinfo : EIATTR_FRAME_SIZE
	.align		4
.L_10:
        /*0030*/ 	.byte	0x04, 0x11
        /*0032*/ 	.short	(.L_12 - .L_11)
	.align		4
.L_11:
        /*0034*/ 	.word	index@(gluon_mma)
        /*0038*/ 	.word	0x00000000


	//----- nvinfo : EIATTR_MIN_STACK_SIZE
	.align		4
.L_12:
        /*003c*/ 	.byte	0x04, 0x12
        /*003e*/ 	.short	(.L_14 - .L_13)
	.align		4
.L_13:
        /*0040*/ 	.word	index@(gluon_mma)
        /*0044*/ 	.word	0x00000000
.L_14:


//--------------------- .nv.info.gluon_mma        --------------------------
	.section	.nv.info.gluon_mma,"",@"SHT_CUDA_INFO"
	.sectionflags	@""
	.align	4


	//----- nvinfo : EIATTR_CUDA_API_VERSION
	.align		4
        /*0000*/ 	.byte	0x04, 0x37
        /*0002*/ 	.short	(.L_16 - .L_15)
.L_15:
        /*0004*/ 	.word	0x00000081


	//----- nvinfo : EIATTR_KPARAM_INFO
	.align		4
.L_16:
        /*0008*/ 	.byte	0x04, 0x17
        /*000a*/ 	.short	(.L_18 - .L_17)
.L_17:
        /*000c*/ 	.word	0x00000000
        /*0010*/ 	.short	0x0004
        /*0012*/ 	.short	0x0020
        /*0014*/ 	.byte	0x00, 0xf4, 0x21, 0x00


	//----- nvinfo : EIATTR_KPARAM_INFO
	.align		4
.L_18:
        /*0018*/ 	.byte	0x04, 0x17
        /*001a*/ 	.short	(.L_20 - .L_19)
.L_19:
        /*001c*/ 	.word	0x00000000
        /*0020*/ 	.short	0x0003
        /*0022*/ 	.short	0x0018
        /*0024*/ 	.byte	0x00, 0xf4, 0x21, 0x00


	//----- nvinfo : EIATTR_KPARAM_INFO
	.align		4
.L_20:
        /*0028*/ 	.byte	0x04, 0x17
        /*002a*/ 	.short	(.L_22 - .L_21)
.L_21:
        /*002c*/ 	.word	0x00000000
        /*0030*/ 	.short	0x0002
        /*0032*/ 	.short	0x0010
        /*0034*/ 	.byte	0x00, 0xf4, 0x21, 0x00


	//----- nvinfo : EIATTR_KPARAM_INFO
	.align		4
.L_22:
        /*0038*/ 	.byte	0x04, 0x17
        /*003a*/ 	.short	(.L_24 - .L_23)
.L_23:
        /*003c*/ 	.word	0x00000000
        /*0040*/ 	.short	0x0001
        /*0042*/ 	.short	0x0008
        /*0044*/ 	.byte	0x00, 0xf4, 0x21, 0x00


	//----- nvinfo : EIATTR_KPARAM_INFO
	.align		4
.L_24:
        /*0048*/ 	.byte	0x04, 0x17
        /*004a*/ 	.short	(.L_26 - .L_25)
.L_25:
        /*004c*/ 	.word	0x00000000
        /*0050*/ 	.short	0x0000
        /*0052*/ 	.short	0x0000
        /*0054*/ 	.byte	0x00, 0xf4, 0x21, 0x00


	//----- nvinfo : EIATTR_AT_ENTRY_FRAGMENTS
	.align		4
.L_26:
        /*0058*/ 	.byte	0x04, 0x4f
        /*005a*/ 	.short	(.L_28 - .L_27)


	//   ....[0]....
.L_27:
        /*005c*/ 	.word	0x00000004


	//----- nvinfo : EIATTR_RESERVED_SMEM_USED
	.align		4
.L_28:
        /*0060*/ 	.byte	0x01, 0x41
	.zero		2


	//----- nvinfo : EIATTR_SPARSE_MMA_MASK
	.align		4
        /*0064*/ 	.byte	0x03, 0x50
        /*0066*/ 	.short	0x0000


	//----- nvinfo : EIATTR_TCGEN05_1CTA_USED
	.align		4
        /*0068*/ 	.byte	0x01, 0x51
	.zero		2


	//----- nvinfo : EIATTR_MAXREG_COUNT
	.align		4
        /*006c*/ 	.byte	0x03, 0x1b
        /*006e*/ 	.short	0x00ff


	//----- nvinfo : EIATTR_NUM_BARRIERS
	.align		4
        /*0070*/ 	.byte	0x02, 0x4c
        /*0072*/ 	.byte	0x01
	.zero		1


	//----- nvinfo : EIATTR_INT_WARP_WIDE_INSTR_OFFSETS
	.align		4
        /*0074*/ 	.byte	0x04, 0x31
        /*0076*/ 	.short	(.L_30 - .L_29)


	//   ....[0]....
.L_29:
        /*0078*/ 	.word	0x00000e10


	//   ....[1]....
        /*007c*/ 	.word	0x00000e30


	//   ....[2]....
        /*0080*/ 	.word	0x00001310


	//   ....[3]....
        /*0084*/ 	.word	0x00001320


	//   ....[4]....
        /*0088*/ 	.word	0x000028f0


	//   ....[5]....
        /*008c*/ 	.word	0x00002940


	//----- nvinfo : EIATTR_COOP_GROUP_MASK_REGIDS
	.align		4
.L_30:
        /*0090*/ 	.byte	0x04, 0x29
        /*0092*/ 	.short	(.L_32 - .L_31)


	//   ....[0]....
.L_31:
        /*0094*/ 	.word	0xffffffff


	//   ....[1]....
        /*0098*/ 	.word	0xffffffff


	//   ....[2]....
        /*009c*/ 	.word	0xffffffff


	//   ....[3]....
        /*00a0*/ 	.word	0xffffffff


	//----- nvinfo : EIATTR_COOP_GROUP_INSTR_OFFSETS
	.align		4
.L_32:
        /*00a4*/ 	.byte	0x04, 0x28
        /*00a6*/ 	.short	(.L_34 - .L_33)


	//   ....[0]....
.L_33:
        /*00a8*/ 	.word	0x00000050


	//   ....[1]....
        /*00ac*/ 	.word	0x00000310


	//   ....[2]....
        /*00b0*/ 	.word	0x00002780


	//   ....[3]....
        /*00b4*/ 	.word	0x000029f0


	//----- nvinfo : EIATTR_VRC_CTA_INIT_COUNT
	.align		4
.L_34:
        /*00b8*/ 	.byte	0x02, 0x4a
        /*00ba*/ 	.byte	0x80
	.zero		1


	//----- nvinfo : EIATTR_MBARRIER_INSTR_OFFSETS
	.align		4
        /*00bc*/ 	.byte	0x04, 0x39
        /*00be*/ 	.short	(.L_36 - .L_35)


	//   ....[0]....
.L_35:
        /*00c0*/ 	.word	0x000011a0
        /*00c4*/ 	.word	0x000000ff
        /*00c8*/ 	.word	0x00002800
        /*00cc*/ 	.short	0x0100
        /*00ce*/ 	.byte	0x0a
	.zero		1


	//   ....[1]....
        /*00d0*/ 	.word	0x00001390
        /*00d4*/ 	.word	0x000000ff
        /*00d8*/ 	.word	0x00002800
        /*00dc*/ 	.short	0x010a
        /*00de*/ 	.byte	0x0a
	.zero		1


	//   ....[2]....
        /*00e0*/ 	.word	0x000014e0
        /*00e4*/ 	.word	0x000000ff
        /*00e8*/ 	.word	0x00002800
        /*00ec*/ 	.short	0x0108
        /*00ee*/ 	.byte	0x0a
	.zero		1


	//   ....[3]....
        /*00f0*/ 	.word	0x00002a10
        /*00f4*/ 	.word	0x000000ff
        /*00f8*/ 	.word	0x00002800
        /*00fc*/ 	.short	0x010a
        /*00fe*/ 	.byte	0x0a
	.zero		1


	//----- nvinfo : EIATTR_NUM_MBARRIERS
	.align		4
.L_36:
        /*0100*/ 	.byte	0x03, 0x38
        /*0102*/ 	.short	0x0001


	//----- nvinfo : EIATTR_EXIT_INSTR_OFFSETS
	.align		4
        /*0104*/ 	.byte	0x04, 0x1c
        /*0106*/ 	.short	(.L_38 - .L_37)


	//   ....[0]....
.L_37:
        /*0108*/ 	.word	0x00002a00


	//----- nvinfo : EIATTR_REQNTID
	.align		4
.L_38:
        /*010c*/ 	.byte	0x04, 0x10
        /*010e*/ 	.short	(.L_40 - .L_39)
.L_39:
        /*0110*/ 	.word	0x00000080
        /*0114*/ 	.word	0x00000001
        /*0118*/ 	.word	0x00000001


	//----- nvinfo : EIATTR_CRS_STACK_SIZE
	.align		4
.L_40:
        /*011c*/ 	.byte	0x04, 0x1e
        /*011e*/ 	.short	(.L_42 - .L_41)
.L_41:
        /*0120*/ 	.word	0x00000000


	//----- nvinfo : EIATTR_CBANK_PARAM_SIZE
	.align		4
.L_42:
        /*0124*/ 	.byte	0x03, 0x19
        /*0126*/ 	.short	0x0028


	//----- nvinfo : EIATTR_PARAM_CBANK
	.align		4
        /*0128*/ 	.byte	0x04, 0x0a
        /*012a*/ 	.short	(.L_44 - .L_43)
	.align		4
.L_43:
        /*012c*/ 	.word	index@(.nv.constant0.gluon_mma)
        /*0130*/ 	.short	0x0380
        /*0132*/ 	.short	0x0028


	//----- nvinfo : EIATTR_SW_WAR
	.align		4
.L_44:
        /*0134*/ 	.byte	0x04, 0x36
        /*0136*/ 	.short	(.L_46 - .L_45)
.L_45:
        /*0138*/ 	.word	0x00000008
.L_46:


//--------------------- .nv.compat                --------------------------
	.section	.nv.compat,"",@"SHT_CUDA_COMPAT_INFO"
	.align	4
        /*0000*/ 	.byte	0x02, 0x02, 0x02, 0x00, 0x02, 0x05, 0x05, 0x00, 0x02, 0x03, 0x00, 0x00, 0x02, 0x06, 0x01, 0x00


//--------------------- .nv.callgraph             --------------------------
	.section	.nv.callgraph,"",@"SHT_CUDA_CALLGRAPH"
	.align	4
	.sectionentsize	8
	.align		4
        /*0000*/ 	.word	0x00000000
	.align		4
        /*0004*/ 	.word	0xffffffff
	.align		4
        /*0008*/ 	.word	0x00000000
	.align		4
        /*000c*/ 	.word	0xfffffffe
	.align		4
        /*0010*/ 	.word	0x00000000
	.align		4
        /*0014*/ 	.word	0xfffffffd
	.align		4
        /*0018*/ 	.word	0x00000000
	.align		4
        /*001c*/ 	.word	0xfffffffc


//--------------------- .text.gluon_mma           --------------------------
	.section	.text.gluon_mma,"ax",@progbits
	.align	128
        .global         gluon_mma
        .type           gluon_mma,@function
        .size           gluon_mma,(.L_x_15 - gluon_mma)
        .other          gluon_mma,@"STO_CUDA_ENTRY STV_DEFAULT"
gluon_mma:
.text.gluon_mma:
[----:B------:R-:W0:Y:S01]  /*0000*/  LDC R1, c[0x0][0x37c] ;  /* 0x0000df00ff017b82 */ /* 0x000e220000000800 */
[----:B------:R-:W1:Y:S02]  /*0010*/  S2R R0, SR_TID.X ;  /* 0x0000000000007919 */ /* 0x000e640000002100 */
[----:B-1----:R-:W-:-:S13]  /*0020*/  ISETP.GE.U32.AND P1, PT, R0, 0x20, PT ;  /* 0x000000200000780c */ /* 0x002fda0003f26070 */
[----:B------:R-:W-:Y:S05]  /*0030*/  @P1 BRA `(.L_x_0) ;  /* 0x0000000000b81947 */ /* 0x000fea0003800000 */
[----:B------:R-:W1:Y:S01]  /*0040*/  S2UR UR6, SR_CgaCtaId ;  /* 0x00000000000679c3 */ /* 0x000e620000008800 */
[----:B------:R-:W-:Y:S01]  /*0050*/  NOP ;  /* 0x0000000000007918 */ /* 0x000fe20000000000 */
[----:B------:R-:W-:Y:S02]  /*0060*/  UMOV UR4, 0x40 ;  /* 0x0000004000047882 */ /* 0x000fe40000000000 */
[----:B-1----:R-:W-:-:S09]  /*0070*/  ULEA UR4, UR6, UR4, 0x18 ;  /* 0x0000000406047291 */ /* 0x002fd2000f8ec0ff */
[----:B------:R-:W1:Y:S01]  /*0080*/  LDS.U8 R2, [UR4] ;  /* 0x00000004ff027984 */ /* 0x000e620008000000 */
[----:B------:R-:W-:Y:S02]  /*0090*/  UMOV UR4, 0x400 ;  /* 0x0000040000047882 */ /* 0x000fe40000000000 */
[----:B------:R-:W-:Y:S01]  /*00a0*/  ULEA UR4, UR6, UR4, 0x18 ;  /* 0x0000000406047291 */ /* 0x000fe2000f8ec0ff */
[----:B-1----:R-:W-:-:S13]  /*00b0*/  ISETP.NE.AND P0, PT, R2, RZ, PT ;  /* 0x000000ff0200720c */ /* 0x002fda0003f05270 */
[----:B------:R-:W-:Y:S05]  /*00c0*/  @P0 BRA `(.L_x_1) ;  /* 0x00000000007c0947 */ /* 0x000fea0003800000 */
[----:B------:R-:W-:-:S13]  /*00d0*/  ELECT P0, URZ, PT ;  /* 0x0000000000ff782f */ /* 0x000fda0003800000 */
[----:B------:R-:W-:Y:S05]  /*00e0*/  @!P0 BRA `(.L_x_2) ;  /* 0x0000000000848947 */ /* 0x000fea0003800000 */
[----:B------:R-:W-:Y:S01]  /*00f0*/  UMOV UR5, 0x8 ;  /* 0x0000000800057882 */ /* 0x000fe20000000000 */
[----:B------:R-:W-:Y:S02]  /*0100*/  IMAD.MOV.U32 R5, RZ, RZ, 0x1 ;  /* 0x00000001ff057424 */ /* 0x000fe400078e00ff */
[----:B------:R-:W-:Y:S02]  /*0110*/  IMAD.MOV.U32 R3, RZ, RZ, 0xff ;  /* 0x000000ffff037424 */ /* 0x000fe400078e00ff */
[----:B------:R-:W-:Y:S04]  /*0120*/  DEPBAR.LE SB1, 0x36 ;  /* 0x00009d800000791a */ /* 0x000fe80000000000 */
[----:B------:R-:W1:Y:S02]  /*0130*/  UTCATOMSWS.FIND_AND_SET.ALIGN UP0, UR5, UR5 ;  /* 0x00000005000575e3 */ /* 0x000e640008000800 */
[----:B-1----:R-:W-:-:S04]  /*0140*/  PLOP3.LUT P0, PT, PT, PT, UP0, 0x80, 0x8 ;  /* 0x000000000008781c */ /* 0x002fc80003f0f008 */
[----:B------:R-:W-:-:S04]  /*0150*/  SEL R2, RZ, 0xffffffff, !P0 ;  /* 0xffffffffff027807 */ /* 0x000fc80004000000 */
[----:B------:R-:W-:Y:S01]  /*0160*/  ISETP.NE.AND P0, PT, R2, RZ, PT ;  /* 0x000000ff0200720c */ /* 0x000fe20003f05270 */
[----:B------:R-:W-:-:S12]  /*0170*/  IMAD.U32 R2, RZ, RZ, UR5 ;  /* 0x00000005ff027e24 */ /* 0x000fd8000f8e00ff */
[----:B------:R-:W-:Y:S05]  /*0180*/  @P0 BRA `(.L_x_3) ;  /* 0x0000000000240947 */ /* 0x000fea0003800000 */
.L_x_4:
[----:B------:R-:W-:Y:S05]  /*0190*/  NANOSLEEP 0x64 ;  /* 0x000000640000795d */ /* 0x000fea0003800000 */
[----:B------:R-:W-:-:S05]  /*01a0*/  UMOV UR5, 0x8 ;  /* 0x0000000800057882 */ /* 0x000fca0000000000 */
[----:B------:R-:W-:Y:S04]  /*01b0*/  DEPBAR.LE SB1, 0x36 ;  /* 0x00009d800000791a */ /* 0x000fe80000000000 */
[----:B------:R-:W1:Y:S02]  /*01c0*/  UTCATOMSWS.FIND_AND_SET.ALIGN UP0, UR5, UR5 ;  /* 0x00000005000575e3 */ /* 0x000e640008000800 */
[----:B-1----:R-:W-:-:S04]  /*01d0*/  PLOP3.LUT P0, PT, PT, PT, UP0, 0x80, 0x8 ;  /* 0x000000000008781c */ /* 0x002fc80003f0f008 */
[----:B------:R-:W-:-:S04]  /*01e0*/  SEL R2, RZ, 0xffffffff, !P0 ;  /* 0xffffffffff027807 */ /* 0x000fc80004000000 */
[----:B------:R-:W-:Y:S01]  /*01f0*/  ISETP.NE.AND P0, PT, R2, RZ, PT ;  /* 0x000000ff0200720c */ /* 0x000fe20003f05270 */
[----:B------:R-:W-:-:S12]  /*0200*/  IMAD.U32 R2, RZ, RZ, UR5 ;  /* 0x00000005ff027e24 */ /* 0x000fd8000f8e00ff */
[----:B------:R-:W-:Y:S05]  /*0210*/  @!P0 BRA `(.L_x_4) ;  /* 0xfffffffc00dc8947 */ /* 0x000fea000383ffff */
.L_x_3:
[C---:B------:R-:W-:Y:S01]  /*0220*/  VIADD R4, R2.reuse, 0x10 ;  /* 0x0000001002047836 */ /* 0x040fe20000000000 */
[----:B------:R-:W-:Y:S01]  /*0230*/  UMOV UR5, 0x50 ;  /* 0x0000005000057882 */ /* 0x000fe20000000000 */
[----:B------:R-:W-:Y:S01]  /*0240*/  SHF.L.U32 R3, R3, R2, RZ ;  /* 0x0000000203037219 */ /* 0x000fe200000006ff */
[----:B------:R-:W-:Y:S01]  /*0250*/  ULEA UR5, UR6, UR5, 0x18 ;  /* 0x0000000506057291 */ /* 0x000fe2000f8ec0ff */
[----:B------:R-:W-:Y:S01]  /*0260*/  IMAD.SHL.U32 R2, R2, 0x20, RZ ;  /* 0x0000002002027824 */ /* 0x000fe200078e00ff */
[----:B------:R-:W-:-:S04]  /*0270*/  SHF.L.U32 R4, R5, R4, RZ ;  /* 0x0000000405047219 */ /* 0x000fc800000006ff */
[----:B------:R-:W-:-:S05]  /*0280*/  LOP3.LUT R3, R4, R3, RZ, 0xfc, !PT ;  /* 0x0000000304037212 */ /* 0x000fca00078efcff */
[----:B------:R1:W-:Y:S04]  /*0290*/  ATOMS.OR RZ, [UR5], R3 ;  /* 0x00000003ffff798c */ /* 0x0003e8000b000005 */
[----:B------:R1:W-:Y:S01]  /*02a0*/  STS [UR4], R2 ;  /* 0x00000002ff007988 */ /* 0x0003e20008000804 */
[----:B------:R-:W-:Y:S05]  /*02b0*/  BRA `(.L_x_2) ;  /* 0x0000000000107947 */ /* 0x000fea0003800000 */
.L_x_1:
[----:B------:R-:W-:-:S05]  /*02c0*/  IMAD.MOV.U32 R2, RZ, RZ, -0x1 ;  /* 0xffffffffff027424 */ /* 0x000fca00078e00ff */
[----:B------:R1:W-:Y:S02]  /*02d0*/  STS [UR4], R2 ;  /* 0x00000002ff007988 */ /* 0x0003e40008000804 */
[----:B-1----:R-:W-:-:S07]  /*02e0*/  MOV R2, 0x300 ;  /* 0x0000030000027802 */ /* 0x002fce0000000f00 */
[----:B0-----:R-:W-:Y:S05]  /*02f0*/  CALL.REL.NOINC `($__internal_1_$__cuda_sm10x_tcgen05_guardrail_trap_phase_invalid_during_alloc) ;  /* 0x0000002400dc7944 */ /* 0x001fea0003c00000 */
.L_x_2:
[----:B------:R-:W-:Y:S05]  /*0300*/  WARPSYNC.ALL ;  /* 0x0000000000007948 */ /* 0x000fea0003800000 */
[----:B------:R-:W-:Y:S01]  /*0310*/  NOP ;  /* 0x0000000000007918 */ /* 0x000fe20000000000 */
.L_x_0:
[----:B------:R-:W2:Y:S01]  /*0320*/  LDC.64 R50, c[0x0][0x380] ;  /* 0x0000e000ff327b82 */ /* 0x000ea20000000a00 */
[----:B------:R-:W-:Y:S01]  /*0330*/  SHF.R.U32.HI R138, RZ, 0x5, R0 ;  /* 0x00000005ff8a7819 */ /* 0x000fe20000011600 */
[----:B------:R-:W-:Y:S01]  /*0340*/  UMOV UR4, 0x400 ;  /* 0x0000040000047882 */ /* 0x000fe20000000000 */
[----:B------:R-:W-:Y:S01]  /*0350*/  LOP3.LUT R4, R0, 0x60, RZ, 0xc0, !PT ;  /* 0x0000006000047812 */ /* 0x000fe200078ec0ff */
[----:B------:R-:W3:Y:S01]  /*0360*/  LDCU.64 UR12, c[0x0][0x358] ;  /* 0x00006b00ff0c77ac */ /* 0x000ee20008000a00 */
[----:B------:R-:W-:Y:S02]  /*0370*/  SGXT.U32 R138, R138, 0x2 ;  /* 0x000000028a8a781a */ /* 0x000fe40000000000 */
[----:B-1----:R-:W-:Y:S01]  /*0380*/  LOP3.LUT R3, R0, 0xf, RZ, 0xc0, !PT ;  /* 0x0000000f00037812 */ /* 0x002fe200078ec0ff */
[----:B------:R-:W1:Y:S01]  /*0390*/  S2UR UR9, SR_CgaCtaId ;  /* 0x00000000000979c3 */ /* 0x000e620000008800 */
[C---:B------:R-:W-:Y:S02]  /*03a0*/  LOP3.LUT R39, R138.reuse, 0x8, RZ, 0xfc, !PT ;  /* 0x000000088a277812 */ /* 0x040fe400078efcff */
[----:B------:R-:W-:-:S02]  /*03b0*/  LOP3.LUT R147, R138, 0x18, RZ, 0xfc, !PT ;  /* 0x000000188a937812 */ /* 0x000fc400078efcff */
[C---:B------:R-:W-:Y:S01]  /*03c0*/  LOP3.LUT R139, R138.reuse, 0x38, RZ, 0xfc, !PT ;  /* 0x000000388a8b7812 */ /* 0x040fe200078efcff */
[----:B------:R-:W-:Y:S01]  /*03d0*/  IMAD.SHL.U32 R14, R39, 0x10, RZ ;  /* 0x00000010270e7824 */ /* 0x000fe200078e00ff */
[C---:B------:R-:W-:Y:S01]  /*03e0*/  LOP3.LUT R5, R138.reuse, 0x4, RZ, 0xfc, !PT ;  /* 0x000000048a057812 */ /* 0x040fe200078efcff */
[----:B------:R-:W-:Y:S01]  /*03f0*/  IMAD.SHL.U32 R26, R147, 0x10, RZ ;  /* 0x00000010931a7824 */ /* 0x000fe200078e00ff */
[C---:B------:R-:W-:Y:S01]  /*0400*/  LOP3.LUT R140, R138.reuse, 0x34, RZ, 0xfc, !PT ;  /* 0x000000348a8c7812 */ /* 0x040fe200078efcff */
[----:B------:R-:W-:Y:S01]  /*0410*/  IMAD.SHL.U32 R34, R139, 0x10, RZ ;  /* 0x000000108b227824 */ /* 0x000fe200078e00ff */
[C---:B------:R-:W-:Y:S01]  /*0420*/  LOP3.LUT R149, R138.reuse, 0x10, RZ, 0xfc, !PT ;  /* 0x000000108a957812 */ /* 0x040fe200078efcff */
[----:B------:R-:W-:Y:S01]  /*0430*/  IMAD.SHL.U32 R2, R5, 0x10, RZ ;  /* 0x0000001005027824 */ /* 0x000fe200078e00ff */
[----:B------:R-:W-:Y:S01]  /*0440*/  LOP3.LUT R145, R138, 0x20, RZ, 0xfc, !PT ;  /* 0x000000208a917812 */ /* 0x000fe200078efcff */
[----:B------:R-:W-:Y:S01]  /*0450*/  IMAD.SHL.U32 R46, R140, 0x10, RZ ;  /* 0x000000108c2e7824 */ /* 0x000fe200078e00ff */
[----:B------:R-:W-:Y:S01]  /*0460*/  LOP3.LUT R141, R138, 0x30, RZ, 0xfc, !PT ;  /* 0x000000308a8d7812 */ /* 0x000fe200078efcff */
[----:B------:R-:W-:Y:S01]  /*0470*/  IMAD.SHL.U32 R18, R149, 0x10, RZ ;  /* 0x0000001095127824 */ /* 0x000fe200078e00ff */
[-C--:B--2---:R-:W-:Y:S01]  /*0480*/  IADD3 R6, P0, PT, R4, R50.reuse, RZ ;  /* 0x0000003204067210 */ /* 0x084fe20007f1e0ff */
[----:B------:R-:W-:Y:S01]  /*0490*/  IMAD.SHL.U32 R28, R145, 0x10, RZ ;  /* 0x00000010911c7824 */ /* 0x000fe200078e00ff */
[-C--:B------:R-:W-:Y:S01]  /*04a0*/  LEA R12, P2, R147, R50.reuse, 0x5 ;  /* 0x00000032930c7211 */ /* 0x080fe200078428ff */
[----:B------:R-:W-:Y:S01]  /*04b0*/  IMAD.SHL.U32 R32, R141, 0x10, RZ ;  /* 0x000000108d207824 */ /* 0x000fe200078e00ff */
[----:B------:R-:W-:Y:S01]  /*04c0*/  LOP3.LUT R143, R138, 0x28, RZ, 0xfc, !PT ;  /* 0x000000288a8f7812 */ /* 0x000fe200078efcff */
[----:B------:R-:W-:Y:S01]  /*04d0*/  IMAD.X R7, RZ, RZ, R51, P0 ;  /* 0x000000ffff077224 */ /* 0x000fe200000e0633 */
[-C--:B------:R-:W-:Y:S01]  /*04e0*/  LEA R8, P0, R39, R50.reuse, 0x5 ;  /* 0x0000003227087211 */ /* 0x080fe200078028ff */
[----:B-1----:R-:W-:Y:S01]  /*04f0*/  ULEA UR10, UR9, UR4, 0x18 ;  /* 0x00000004090a7291 */ /* 0x002fe2000f8ec0ff */
[----:B------:R-:W-:Y:S01]  /*0500*/  BAR.SYNC.DEFER_BLOCKING 0x0 ;  /* 0x0000000000007b1d */ /* 0x000fe20000010000 */
[-C--:B------:R-:W-:Y:S01]  /*0510*/  LEA.HI.X R13, R26, R51.reuse, RZ, 0x1, P2 ;  /* 0x000000331a0d7211 */ /* 0x080fe200010f0cff */
[----:B------:R-:W-:Y:S01]  /*0520*/  IMAD.SHL.U32 R30, R143, 0x10, RZ ;  /* 0x000000108f1e7824 */ /* 0x000fe200078e00ff */
[----:B------:R-:W-:Y:S01]  /*0530*/  LEA.HI.X R9, R14, R51, RZ, 0x1, P0 ;  /* 0x000000330e097211 */ /* 0x000fe200000f0cff */
[----:B------:R-:W-:Y:S01]  /*0540*/  IMAD.SHL.U32 R136, R4, 0x8, RZ ;  /* 0x0000000804887824 */ /* 0x000fe200078e00ff */
[-C--:B------:R-:W-:Y:S01]  /*0550*/  LEA R24, P0, R139, R50.reuse, 0x5 ;  /* 0x000000328b187211 */ /* 0x080fe200078028ff */
[----:B------:R-:W-:Y:S01]  /*0560*/  IMAD.WIDE.U32 R6, R3, 0x2, R6 ;  /* 0x0000000203067825 */ /* 0x000fe200078e0006 */
[----:B------:R-:W-:-:S02]  /*0570*/  LEA R14, P2, R5, R50, 0x5 ;  /* 0x00000032050e7211 */ /* 0x000fc400078428ff */
[-C--:B------:R-:W-:Y:S01]  /*0580*/  LEA.HI.X R25, R34, R51.reuse, RZ, 0x1, P0 ;  /* 0x0000003322197211 */ /* 0x080fe200000f0cff */
[----:B------:R-:W-:Y:S01]  /*0590*/  IMAD.WIDE.U32 R8, R3, 0x2, R8 ;  /* 0x0000000203087825 */ /* 0x000fe200078e0008 */
[-C--:B------:R-:W-:Y:S02]  /*05a0*/  LEA.HI.X R15, R2, R51.reuse, RZ, 0x1, P2 ;  /* 0x00000033020f7211 */ /* 0x080fe400010f0cff */
[-C--:B------:R-:W-:Y:S02]  /*05b0*/  LEA R34, P2, R140, R50.reuse, 0x5 ;  /* 0x000000328c227211 */ /* 0x080fe400078428ff */
[----:B------:R-:W-:Y:S02]  /*05c0*/  LOP3.LUT R41, R138, 0xc, RZ, 0xfc, !PT ;  /* 0x0000000c8a297812 */ /* 0x000fe400078efcff */
[----:B------:R-:W-:Y:S02]  /*05d0*/  LEA.HI.X R35, R46, R51, RZ, 0x1, P2 ;  /* 0x000000332e237211 */ /* 0x000fe400010f0cff */
[----:B------:R-:W1:Y:S01]  /*05e0*/  LDC.64 R46, c[0x0][0x388] ;  /* 0x0000e200ff2e7b82 */ /* 0x000e620000000a00 */
[-C--:B------:R-:W-:Y:S01]  /*05f0*/  LEA R10, P6, R149, R50.reuse, 0x5 ;  /* 0x00000032950a7211 */ /* 0x080fe200078c28ff */
[----:B------:R-:W-:Y:S01]  /*0600*/  IMAD.SHL.U32 R36, R41, 0x10, RZ ;  /* 0x0000001029247824 */ /* 0x000fe200078e00ff */
[-C--:B------:R-:W-:Y:S01]  /*0610*/  LEA R16, P3, R145, R50.reuse, 0x5 ;  /* 0x0000003291107211 */ /* 0x080fe200078628ff */
[----:B------:R-:W2:Y:S01]  /*0620*/  LDS R57, [UR10] ;  /* 0x0000000aff397984 */ /* 0x000ea20008000800 */
[----:B------:R-:W-:-:S02]  /*0630*/  LEA R22, P5, R141, R50, 0x5 ;  /* 0x000000328d167211 */ /* 0x000fc400078a28ff */
[C---:B------:R-:W-:Y:S01]  /*0640*/  LOP3.LUT R148, R138.reuse, 0x14, RZ, 0xfc, !PT ;  /* 0x000000148a947812 */ /* 0x040fe200078efcff */
[----:B------:R-:W-:Y:S01]  /*0650*/  BAR.SYNC.DEFER_BLOCKING 0x0 ;  /* 0x0000000000007b1d */ /* 0x000fe20000010000 */
[----:B------:R-:W-:Y:S02]  /*0660*/  LOP3.LUT R142, R138, 0x2c, RZ, 0xfc, !PT ;  /* 0x0000002c8a8e7812 */ /* 0x000fe400078efcff */
[-C--:B------:R-:W-:Y:S01]  /*0670*/  LEA R20, P4, R143, R50.reuse, 0x5 ;  /* 0x000000328f147211 */ /* 0x080fe200078828ff */
[----:B------:R-:W-:Y:S01]  /*0680*/  IMAD.SHL.U32 R38, R148, 0x10, RZ ;  /* 0x0000001094267824 */ /* 0x000fe200078e00ff */
[-C--:B------:R-:W-:Y:S01]  /*0690*/  LEA.HI.X R11, R18, R51.reuse, RZ, 0x1, P6 ;  /* 0x00000033120b7211 */ /* 0x080fe200030f0cff */
[----:B------:R-:W-:Y:S01]  /*06a0*/  IMAD.SHL.U32 R44, R142, 0x10, RZ ;  /* 0x000000108e2c7824 */ /* 0x000fe200078e00ff */
[-C--:B------:R-:W-:Y:S02]  /*06b0*/  LEA.HI.X R17, R28, R51.reuse, RZ, 0x1, P3 ;  /* 0x000000331c117211 */ /* 0x080fe400018f0cff */
[----:B------:R-:W-:Y:S01]  /*06c0*/  LEA.HI.X R23, R32, R51, RZ, 0x1, P5 ;  /* 0x0000003320177211 */ /* 0x000fe200028f0cff */
[----:B------:R-:W-:Y:S01]  /*06d0*/  IMAD.WIDE.U32 R10, R3, 0x2, R10 ;  /* 0x00000002030a7825 */ /* 0x000fe200078e000a */
[----:B------:R-:W-:-:S02]  /*06e0*/  LEA R18, P3, R41, R50, 0x5 ;  /* 0x0000003229127211 */ /* 0x000fc400078628ff */
[C---:B------:R-:W-:Y:S02]  /*06f0*/  LOP3.LUT R146, R138.reuse, 0x1c, RZ, 0xfc, !PT ;  /* 0x0000001c8a927812 */ /* 0x040fe400078efcff */
[----:B------:R-:W-:Y:S01]  /*0700*/  LOP3.LUT R144, R138, 0x24, RZ, 0xfc, !PT ;  /* 0x000000248a907812 */ /* 0x000fe200078efcff */
[C---:B------:R-:W-:Y:S01]  /*0710*/  IMAD.WIDE.U32 R22, R3.reuse, 0x2, R22 ;  /* 0x0000000203167825 */ /* 0x040fe200078e0016 */
[-C--:B------:R-:W-:Y:S02]  /*0720*/  LEA.HI.X R21, R30, R51.reuse, RZ, 0x1, P4 ;  /* 0x000000331e157211 */ /* 0x080fe400020f0cff */
[-C--:B------:R-:W-:Y:S01]  /*0730*/  LEA R26, P4, R148, R50.reuse, 0x5 ;  /* 0x00000032941a7211 */ /* 0x080fe200078828ff */
[----:B------:R-:W-:Y:S01]  /*0740*/  IMAD.SHL.U32 R40, R146, 0x10, RZ ;  /* 0x0000001092287824 */ /* 0x000fe200078e00ff */
[-C--:B------:R-:W-:Y:S01]  /*0750*/  LEA.HI.X R19, R36, R51.reuse, RZ, 0x1, P3 ;  /* 0x0000003324137211 */ /* 0x080fe200018f0cff */
[----:B------:R-:W-:Y:S01]  /*0760*/  IMAD.SHL.U32 R42, R144, 0x10, RZ ;  /* 0x00000010902a7824 */ /* 0x000fe200078e00ff */
[-C--:B------:R-:W-:Y:S01]  /*0770*/  LEA R32, P0, R142, R50.reuse, 0x5 ;  /* 0x000000328e207211 */ /* 0x080fe200078028ff */
[----:B---3--:R3:W5:Y:S01]  /*0780*/  LDG.E.U16 R2, desc[UR12][R8.64] ;  /* 0x0000000c08027981 */ /* 0x008762000c1e1500 */
[----:B------:R-:W-:Y:S01]  /*0790*/  LOP3.LUT R138, R138, 0x3c, RZ, 0xfc, !PT ;  /* 0x0000003c8a8a7812 */ /* 0x000fe200078efcff */
[----:B------:R-:W-:Y:S01]  /*07a0*/  IMAD.WIDE.U32 R12, R3, 0x2, R12 ;  /* 0x00000002030c7825 */ /* 0x000fe200078e000c */
[-C--:B------:R-:W-:Y:S01]  /*07b0*/  LEA R28, P5, R146, R50.reuse, 0x5 ;  /* 0x00000032921c7211 */ /* 0x080fe200078a28ff */
[----:B------:R1:W5:Y:S01]  /*07c0*/  LDG.E.U16 R45, desc[UR12][R22.64] ;  /* 0x0000000c162d7981 */ /* 0x000362000c1e1500 */
[----:B------:R-:W-:Y:S01]  /*07d0*/  LEA R30, P6, R144, R50, 0x5 ;  /* 0x00000032901e7211 */ /* 0x000fe200078c28ff */
[----:B------:R-:W-:Y:S01]  /*07e0*/  IMAD.SHL.U32 R48, R138, 0x10, RZ ;  /* 0x000000108a307824 */ /* 0x000fe200078e00ff */
[----:B------:R-:W-:-:S02]  /*07f0*/  LEA.HI.X R27, R38, R51, RZ, 0x1, P4 ;  /* 0x00000033261b7211 */ /* 0x000fc400020f0cff */
[-C--:B------:R-:W-:Y:S01]  /*0800*/  LEA.HI.X R33, R44, R51.reuse, RZ, 0x1, P0 ;  /* 0x000000332c217211 */ /* 0x080fe200000f0cff */
[C---:B---3--:R-:W-:Y:S01]  /*0810*/  IMAD.WIDE.U32 R8, R3.reuse, 0x2, R18 ;  /* 0x0000000203087825 */ /* 0x048fe200078e0012 */
[-C--:B------:R-:W-:Y:S01]  /*0820*/  LEA.HI.X R29, R40, R51.reuse, RZ, 0x1, P5 ;  /* 0x00000033281d7211 */ /* 0x080fe200028f0cff */
[----:B------:R-:W5:Y:S01]  /*0830*/  LDG.E.U16 R38, desc[UR12][R6.64] ;  /* 0x0000000c06267981 */ /* 0x000f62000c1e1500 */
[----:B------:R-:W-:Y:S02]  /*0840*/  LEA R36, P3, R138, R50, 0x5 ;  /* 0x000000328a247211 */ /* 0x000fe400078628ff */
[----:B-1----:R-:W-:Y:S01]  /*0850*/  LEA R22, P0, R4, R46, 0x4 ;  /* 0x0000002e04167211 */ /* 0x002fe200078020ff */
[----:B------:R1:W5:Y:S01]  /*0860*/  LDG.E.U16 R40, desc[UR12][R10.64] ;  /* 0x0000000c0a287981 */ /* 0x000362000c1e1500 */
[----:B------:R-:W-:Y:S01]  /*0870*/  LEA.HI.X R31, R42, R51, RZ, 0x1, P6 ;  /* 0x000000332a1f7211 */ /* 0x000fe200030f0cff */
[----:B------:R-:W-:Y:S01]  /*0880*/  IMAD.WIDE.U32 R24, R3, 0x2, R24 ;  /* 0x0000000203187825 */ /* 0x000fe200078e0018 */
[----:B------:R-:W-:Y:S01]  /*0890*/  LEA.HI.X R23, R136, R47, RZ, 0x1, P0 ;  /* 0x0000002f88177211 */ /* 0x000fe200000f0cff */
[----:B------:R3:W5:Y:S01]  /*08a0*/  LDG.E.U16 R42, desc[UR12][R12.64] ;  /* 0x0000000c0c2a7981 */ /* 0x000762000c1e1500 */
[----:B------:R-:W-:Y:S01]  /*08b0*/  LEA.HI.X R37, R48, R51, RZ, 0x1, P3 ;  /* 0x0000003330257211 */ /* 0x000fe200018f0cff */
[----:B------:R-:W-:-:S02]  /*08c0*/  IMAD.SHL.U32 R133, R5, 0x100, RZ ;  /* 0x0000010005857824 */ /* 0x000fc400078e00ff */
[C---:B------:R-:W-:Y:S01]  /*08d0*/  IMAD.WIDE.U32 R16, R3.reuse, 0x2, R16 ;  /* 0x0000000203107825 */ /* 0x040fe200078e0010 */
[----:B------:R-:W5:Y:S03]  /*08e0*/  LDG.E.U16 R25, desc[UR12][R24.64] ;  /* 0x0000000c18197981 */ /* 0x000f66000c1e1500 */
[C---:B-1----:R-:W-:Y:S01]  /*08f0*/  IMAD.WIDE.U32 R10, R3.reuse, 0x2, R26 ;  /* 0x00000002030a7825 */ /* 0x042fe200078e001a */
[----:B------:R-:W-:Y:S01]  /*0900*/  LOP3.LUT R137, R0, 0x1f, RZ, 0xc0, !PT ;  /* 0x0000001f00897812 */ /* 0x000fe200078ec0ff */
[----:B------:R1:W5:Y:S02]  /*0910*/  LDG.E.U16 R27, desc[UR12][R8.64] ;  /* 0x0000000c081b7981 */ /* 0x000364000c1e1500 */
[C---:B---3--:R-:W-:Y:S02]  /*0920*/  IMAD.WIDE.U32 R12, R3.reuse, 0x2, R32 ;  /* 0x00000002030c7825 */ /* 0x048fe400078e0020 */
[----:B------:R-:W5:Y:S02]  /*0930*/  LDG.E.U16 R43, desc[UR12][R16.64] ;  /* 0x0000000c102b7981 */ /* 0x000f64000c1e1500 */
[----:B------:R-:W-:-:S02]  /*0940*/  IMAD.WIDE.U32 R20, R3, 0x2, R20 ;  /* 0x0000000203147825 */ /* 0x000fc400078e0014 */
[----:B------:R3:W5:Y:S01]  /*0950*/  LDG.E.U16 R24, desc[UR12][R12.64] ;  /* 0x0000000c0c187981 */ /* 0x000762000c1e1500 */
[-C--:B-1----:R-:W-:Y:S01]  /*0960*/  LEA R8, P0, R5, R46.reuse, 0x9 ;  /* 0x0000002e05087211 */ /* 0x082fe200078048ff */
[----:B------:R-:W-:Y:S02]  /*0970*/  IMAD.WIDE.U32 R6, R3, 0x2, R14 ;  /* 0x0000000203067825 */ /* 0x000fe400078e000e */
[----:B------:R-:W5:Y:S01]  /*0980*/  LDG.E.U16 R44, desc[UR12][R20.64] ;  /* 0x0000000c142c7981 */ /* 0x000f62000c1e1500 */
[----:B------:R-:W-:Y:S01]  /*0990*/  LEA.HI.X R9, R133, R47, RZ, 0x1, P0 ;  /* 0x0000002f85097211 */ /* 0x000fe200000f0cff */
[----:B------:R-:W-:Y:S02]  /*09a0*/  IMAD.WIDE.U32 R14, R3, 0x2, R28 ;  /* 0x00000002030e7825 */ /* 0x000fe400078e001c */
[----:B------:R-:W5:Y:S01]  /*09b0*/  LDG.E.U16 R26, desc[UR12][R6.64] ;  /* 0x0000000c061a7981 */ /* 0x000f62000c1e1500 */
[----:B---3--:R-:W-:Y:S01]  /*09c0*/  LEA R12, P0, R41, R46, 0x9 ;  /* 0x0000002e290c7211 */ /* 0x008fe200078048ff */
[----:B------:R-:W-:-:S02]  /*09d0*/  IMAD.SHL.U32 R135, R39, 0x100, RZ ;  /* 0x0000010027877824 */ /* 0x000fc400078e00ff */
[----:B------:R1:W5:Y:S01]  /*09e0*/  LDG.E.U16 R28, desc[UR12][R10.64] ;  /* 0x0000000c0a1c7981 */ /* 0x000362000c1e1500 */
[----:B------:R-:W-:Y:S02]  /*09f0*/  IMAD.SHL.U32 R134, R41, 0x100, RZ ;  /* 0x0000010029867824 */ /* 0x000fe400078e00ff */
[C---:B------:R-:W-:Y:S01]  /*0a00*/  IMAD.WIDE.U32 R18, R3.reuse, 0x2, R30 ;  /* 0x0000000203127825 */ /* 0x040fe200078e001e */
[----:B------:R-:W5:Y:S03]  /*0a10*/  LDG.E.U16 R14, desc[UR12][R14.64] ;  /* 0x0000000c0e0e7981 */ /* 0x000f66000c1e1500 */
[----:B------:R-:W-:Y:S01]  /*0a20*/  IMAD.WIDE.U32 R16, R3, 0x2, R34 ;  /* 0x0000000203107825 */ /* 0x000fe200078e0022 */
[----:B-1----:R-:W-:-:S03]  /*0a30*/  LEA R10, P2, R39, R46, 0x9 ;  /* 0x0000002e270a7211 */ /* 0x002fc600078448ff */
[----:B------:R-:W-:Y:S01]  /*0a40*/  IMAD.WIDE.U32 R20, R3, 0x2, R36 ;  /* 0x0000000203147825 */ /* 0x000fe200078e0024 */
[-C--:B------:R-:W-:Y:S01]  /*0a50*/  LEA.HI.X R13, R134, R47.reuse, RZ, 0x1, P0 ;  /* 0x0000002f860d7211 */ /* 0x080fe200000f0cff */
[----:B------:R-:W5:Y:S01]  /*0a60*/  LDG.E.U16 R18, desc[UR12][R18.64] ;  /* 0x0000000c12127981 */ /* 0x000f62000c1e1500 */
[----:B------:R-:W-:Y:S01]  /*0a70*/  LEA.HI.X R11, R135, R47, RZ, 0x1, P2 ;  /* 0x0000002f870b7211 */ /* 0x000fe200010f0cff */
[C---:B------:R-:W-:Y:S02]  /*0a80*/  IMAD.WIDE.U32 R6, R137.reuse, 0x2, R22 ;  /* 0x0000000289067825 */ /* 0x040fe400078e0016 */
[----:B------:R-:W5:Y:S02]  /*0a90*/  LDG.E.U16 R16, desc[UR12][R16.64] ;  /* 0x0000000c10107981 */ /* 0x000f64000c1e1500 */
[C---:B------:R-:W-:Y:S02]  /*0aa0*/  IMAD.WIDE.U32 R8, R137.reuse, 0x2, R8 ;  /* 0x0000000289087825 */ /* 0x040fe400078e0008 */
[----:B------:R-:W5:Y:S01]  /*0ab0*/  LDG.E.U16 R20, desc[UR12][R20.64] ;  /* 0x0000000c14147981 */ /* 0x000f62000c1e1500 */
[----:B------:R-:W-:Y:S01]  /*0ac0*/  SHF.R.U32.HI R56, RZ, 0x5, R0 ;  /* 0x00000005ff387819 */ /* 0x000fe20000011600 */
[----:B------:R-:W-:-:S02]  /*0ad0*/  IMAD.WIDE.U32 R10, R137, 0x2, R10 ;  /* 0x00000002890a7825 */ /* 0x000fc400078e000a */
[----:B------:R-:W5:Y:S04]  /*0ae0*/  LDG.E.U16 R5, desc[UR12][R6.64] ;  /* 0x0000000c06057981 */ /* 0x000f68000c1e1500 */
[----:B------:R-:W5:Y:S04]  /*0af0*/  LDG.E.U16 R15, desc[UR12][R6.64+0x40] ;  /* 0x0000400c060f7981 */ /* 0x000f68000c1e1500 */
[----:B------:R-:W5:Y:S04]  /*0b00*/  LDG.E.U16 R17, desc[UR12][R6.64+0x80] ;  /* 0x0000800c06117981 */ /* 0x000f68000c1e1500 */
[----:B------:R-:W5:Y:S04]  /*0b10*/  LDG.E.U16 R19, desc[UR12][R6.64+0xc0] ;  /* 0x0000c00c06137981 */ /* 0x000f68000c1e1500 */
[----:B------:R-:W5:Y:S04]  /*0b20*/  LDG.E.U16 R21, desc[UR12][R6.64+0x100] ;  /* 0x0001000c06157981 */ /* 0x000f68000c1e1500 */
[----:B------:R-:W5:Y:S04]  /*0b30*/  LDG.E.U16 R22, desc[UR12][R6.64+0x140] ;  /* 0x0001400c06167981 */ /* 0x000f68000c1e1500 */
[----:B------:R-:W5:Y:S04]  /*0b40*/  LDG.E.U16 R23, desc[UR12][R6.64+0x180] ;  /* 0x0001800c06177981 */ /* 0x000f68000c1e1500 */
[----:B------:R1:W5:Y:S01]  /*0b50*/  LDG.E.U16 R29, desc[UR12][R6.64+0x1c0] ;  /* 0x0001c00c061d7981 */ /* 0x000362000c1e1500 */
[----:B------:R-:W-:-:S02]  /*0b60*/  R2UR UR8, R56 ;  /* 0x00000000380872ca */ /* 0x000fc400000e0000 */
[----:B--2---:R-:W-:Y:S01]  /*0b70*/  R2UR UR11, R57 ;  /* 0x00000000390b72ca */ /* 0x004fe200000e0000 */
[----:B------:R-:W5:Y:S04]  /*0b80*/  LDG.E.U16 R30, desc[UR12][R8.64] ;  /* 0x0000000c081e7981 */ /* 0x000f68000c1e1500 */
[----:B------:R-:W5:Y:S01]  /*0b90*/  LDG.E.U16 R31, desc[UR12][R8.64+0x40] ;  /* 0x0000400c081f7981 */ /* 0x000f62000c1e1500 */
[----:B-1----:R-:W-:-:S03]  /*0ba0*/  IMAD.WIDE.U32 R6, R137, 0x2, R12 ;  /* 0x0000000289067825 */ /* 0x002fc600078e000c */
[----:B------:R-:W5:Y:S04]  /*0bb0*/  LDG.E.U16 R32, desc[UR12][R8.64+0x80] ;  /* 0x0000800c08207981 */ /* 0x000f68000c1e1500 */
        /* <DEDUP_REMOVED lines=12> */
[----:B------:R1:W5:Y:S04]  /*0c80*/  LDG.E.U16 R49, desc[UR12][R10.64+0x1c0] ;  /* 0x0001c00c0a317981 */ /* 0x000368000c1e1500 */
[----:B------:R2:W5:Y:S04]  /*0c90*/  LDG.E.U16 R50, desc[UR12][R6.64] ;  /* 0x0000000c06327981 */ /* 0x000568000c1e1500 */
[----:B------:R2:W5:Y:S04]  /*0ca0*/  LDG.E.U16 R8, desc[UR12][R6.64+0x40] ;  /* 0x0000400c06087981 */ /* 0x000568000c1e1500 */
[----:B------:R2:W5:Y:S01]  /*0cb0*/  LDG.E.U16 R9, desc[UR12][R6.64+0x80] ;  /* 0x0000800c06097981 */ /* 0x000562000c1e1500 */
[----:B-1----:R-:W-:-:S03]  /*0cc0*/  IMAD R11, R3, 0x2, R4 ;  /* 0x00000002030b7824 */ /* 0x002fc600078e0204 */
[----:B------:R2:W5:Y:S04]  /*0cd0*/  LDG.E.U16 R51, desc[UR12][R6.64+0xc0] ;  /* 0x0000c00c06337981 */ /* 0x000568000c1e1500 */
[----:B------:R2:W5:Y:S04]  /*0ce0*/  LDG.E.U16 R52, desc[UR12][R6.64+0x100] ;  /* 0x0001000c06347981 */ /* 0x000568000c1e1500 */
[----:B------:R2:W5:Y:S04]  /*0cf0*/  LDG.E.U16 R53, desc[UR12][R6.64+0x140] ;  /* 0x0001400c06357981 */ /* 0x000568000c1e1500 */
[----:B------:R2:W5:Y:S04]  /*0d00*/  LDG.E.U16 R54, desc[UR12][R6.64+0x180] ;  /* 0x0001800c06367981 */ /* 0x000568000c1e1500 */
[----:B------:R2:W5:Y:S01]  /*0d10*/  LDG.E.U16 R55, desc[UR12][R6.64+0x1c0] ;  /* 0x0001c00c06377981 */ /* 0x000562000c1e1500 */
[----:B------:R-:W-:Y:S05]  /*0d20*/  @P1 BRA `(.L_x_5) ;  /* 0x0000000000181947 */ /* 0x000fea0003800000 */
[----:B------:R-:W-:Y:S01]  /*0d30*/  ELECT P0, URZ, PT ;  /* 0x0000000000ff782f */ /* 0x000fe20003800000 */
[----:B--2---:R-:W-:Y:S01]  /*0d40*/  IMAD.MOV.U32 R6, RZ, RZ, 0x1 ;  /* 0x00000001ff067424 */ /* 0x004fe200078e00ff */
[----:B------:R-:W-:Y:S01]  /*0d50*/  UMOV UR4, 0x40 ;  /* 0x0000004000047882 */ /* 0x000fe20000000000 */
[----:B------:R-:W-:Y:S01]  /*0d60*/  UVIRTCOUNT.DEALLOC.SMPOOL 0x80 ;  /* 0x000000800000784c */ /* 0x000fe20000000000 */
[----:B------:R-:W-:-:S09]  /*0d70*/  ULEA UR4, UR9, UR4, 0x18 ;  /* 0x0000000409047291 */ /* 0x000fd2000f8ec0ff */
[----:B------:R1:W-:Y:S03]  /*0d80*/  @P0 STS.U8 [UR4], R6 ;  /* 0x00000006ff000988 */ /* 0x0003e60008000004 */
.L_x_5:
[----:B------:R-:W-:Y:S01]  /*0d90*/  LOP3.LUT P2, RZ, R0, 0x7f, RZ, 0xc0, !PT ;  /* 0x0000007f00ff7812 */ /* 0x000fe2000784c0ff */
[----:B------:R-:W-:Y:S01]  /*0da0*/  IMAD R57, R4, 0x2, R137 ;  /* 0x0000000204397824 */ /* 0x000fe200078e0289 */
[----:B------:R-:W-:Y:S01]  /*0db0*/  UMOV UR4, 0x1 ;  /* 0x0000000100047882 */ /* 0x000fe20000000000 */
[----:B-----5:R3:W-:Y:S01]  /*0dc0*/  STS.U16 [R11+UR10+0x2100], R2 ;  /* 0x002100020b007988 */ /* 0x0207e2000800040a */
[----:B--2---:R-:W-:Y:S01]  /*0dd0*/  LOP3.LUT R7, R11, 0x10, RZ, 0x3c, !PT ;  /* 0x000000100b077812 */ /* 0x004fe200078e3cff */
[----:B------:R-:W-:Y:S02]  /*0de0*/  IMAD.SHL.U32 R57, R57, 0x2, RZ ;  /* 0x0000000239397824 */ /* 0x000fe400078e00ff */
[----:B------:R-:W-:Y:S04]  /*0df0*/  STS.U16 [R11+UR10+0x2200], R40 ;  /* 0x002200280b007988 */ /* 0x000fe8000800040a */
[----:B------:R-:W-:Y:S02]  /*0e00*/  STS.U16 [R11+UR10+0x2300], R42 ;  /* 0x0023002a0b007988 */ /* 0x000fe4000800040a */
[----:B------:R-:W-:Y:S01]  /*0e10*/  VOTEU.ALL UP0, P2 ;  /* 0x0000000000ff7886 */ /* 0x000fe20001000000 */
[----:B---3--:R-:W-:Y:S01]  /*0e20*/  SHF.R.U32.HI R2, RZ, 0x1, R4 ;  /* 0x00000001ff027819 */ /* 0x008fe20000011604 */
[----:B------:R-:W-:Y:S01]  /*0e30*/  VOTEU.ALL UP1, P2 ;  /* 0x0000000000ff7886 */ /* 0x000fe20001020000 */
[----:B------:R-:W-:Y:S02]  /*0e40*/  STS.U16 [R11+UR10+0x2400], R43 ;  /* 0x0024002b0b007988 */ /* 0x000fe4000800040a */
[----:B------:R-:W-:-:S04]  /*0e50*/  @!UP0 UIADD3 UR4, UPT, UPT, -UR4, 0x100000, URZ ;  /* 0x0010000004048890 */ /* 0x000fc8000fffe1ff */
[----:B------:R-:W-:Y:S02]  /*0e60*/  @!UP0 USHF.L.U32 UR5, UR4, 0xb, URZ ;  /* 0x0000000b04058899 */ /* 0x000fe400080006ff */
[----:B------:R-:W-:Y:S02]  /*0e70*/  @!UP0 USHF.L.U32 UR4, UR4, 0x1, URZ ;  /* 0x0000000104048899 */ /* 0x000fe400080006ff */
[----:B------:R-:W-:Y:S01]  /*0e80*/  UISETP.NE.U32.AND UP0, UPT, UR8, URZ, UPT ;  /* 0x000000ff0800728c */ /* 0x000fe2000bf05070 */
[----:B-1----:R-:W-:Y:S01]  /*0e90*/  LOP3.LUT R6, R57, R2, RZ, 0x3c, !PT ;  /* 0x0000000239067212 */ /* 0x002fe200078e3cff */
[----:B------:R-:W-:Y:S04]  /*0ea0*/  STS.U16 [R11+UR10+0x2500], R44 ;  /* 0x0025002c0b007988 */ /* 0x000fe8000800040a */
        /* <DEDUP_REMOVED lines=27> */
[----:B------:R1:W-:Y:S04]  /*1060*/  STS.U16 [R6+UR10], R5 ;  /* 0x0000000506007988 */ /* 0x0003e8000800040a */
[----:B------:R2:W-:Y:S04]  /*1070*/  STS.U16 [R6+UR10+0x40], R15 ;  /* 0x0000400f06007988 */ /* 0x0005e8000800040a */
[----:B------:R2:W-:Y:S01]  /*1080*/  STS.U16 [R6+UR10+0x800], R17 ;  /* 0x0008001106007988 */ /* 0x0005e2000800040a */
[----:B-1----:R-:W-:-:S03]  /*1090*/  LOP3.LUT R5, R0, 0x7f, RZ, 0xc0, !PT ;  /* 0x0000007f00057812 */ /* 0x002fc600078ec0ff */
[----:B------:R2:W-:Y:S04]  /*10a0*/  STS.U16 [R6+UR10+0x840], R19 ;  /* 0x0008401306007988 */ /* 0x0005e8000800040a */
        /* <DEDUP_REMOVED lines=11> */
[----:B------:R2:W-:Y:S01]  /*1160*/  STS.U16 [R6+UR10+0x1e00], R55 ;  /* 0x001e003706007988 */ /* 0x0005e2000800040a */
[----:B------:R1:W-:Y:S06]  /*1170*/  MEMBAR.ALL.CTA ;  /* 0x0000000000007992 */ /* 0x0003ec0000008000 */
[----:B-1----:R-:W-:Y:S04]  /*1180*/  FENCE.VIEW.ASYNC.S ;  /* 0x00000000000073c6 */ /* 0x002fe80000000000 */
[----:B------:R-:W1:Y:S02]  /*1190*/  FENCE.VIEW.ASYNC.S ;  /* 0x00000000000073c6 */ /* 0x000e640000000000 */
[----:B-1----:R2:W1:Y:S02]  /*11a0*/  @!UP1 SYNCS.EXCH.64 URZ, [UR10+0x2800], UR4 ;  /* 0x002800040aff95b2 */ /* 0x0024640008000100 */
[----:B-1----:R-:W-:Y:S06]  /*11b0*/  BAR.SYNC.DEFER_BLOCKING 0x0 ;  /* 0x0000000000007b1d */ /* 0x002fec0000010000 */
[----:B--2---:R-:W-:Y:S05]  /*11c0*/  BRA.U UP0, `(.L_x_6) ;  /* 0x0000000100307547 */ /* 0x004fea000b800000 */
[----:B------:R-:W-:Y:S02]  /*11d0*/  UIADD3 UR4, UPT, UPT, UR10, 0x2000, URZ ;  /* 0x000020000a047890 */ /* 0x000fe4000fffe0ff */
[----:B------:R-:W-:Y:S02]  /*11e0*/  USHF.R.U32.HI UR6, URZ, 0x4, UR10 ;  /* 0x00000004ff067899 */ /* 0x000fe4000801160a */
[----:B------:R-:W-:Y:S02]  /*11f0*/  USHF.R.U32.HI UR4, URZ, 0x4, UR4 ;  /* 0x00000004ff047899 */ /* 0x000fe40008011604 */
[----:B------:R-:W-:Y:S02]  /*1200*/  USGXT.U32 UR6, UR6, 0xe ;  /* 0x0000000e0606789a */ /* 0x000fe40008000000 */
[----:B------:R-:W-:Y:S02]  /*1210*/  USGXT.U32 UR4, UR4, 0xe ;  /* 0x0000000e0404789a */ /* 0x000fe40008000000 */
[----:B------:R-:W-:Y:S01]  /*1220*/  ULOP3.LUT UR6, UR6, 0x800000, URZ, 0xfc, !UPT ;  /* 0x0080000006067892 */ /* 0x000fe2000f8efcff */
[----:B------:R-:W-:Y:S01]  /*1230*/  UMOV UR14, 0x0 ;  /* 0x00000000000e7882 */ /* 0x000fe20000000000 */
[----:B------:R-:W-:Y:S01]  /*1240*/  UMOV UR15, 0x4410010 ;  /* 0x04410010000f7882 */ /* 0x000fe20000000000 */
[----:B------:R-:W-:Y:S01]  /*1250*/  UMOV UR5, 0xc0004010 ;  /* 0xc000401000057882 */ /* 0x000fe20000000000 */
[----:B------:R-:W-:-:S05]  /*1260*/  UMOV UR7, 0x40004040 ;  /* 0x4000404000077882 */ /* 0x000fca0000000000 */
[----:B------:R1:W-:Y:S01]  /*1270*/  UTCHMMA gdesc[UR4], gdesc[UR6], tmem[UR11], tmem[UR14], idesc[UR15], !UPT ;  /* 0x00ff0e06040075ea */ /* 0x0003e2000f80000b */
[----:B------:R-:W-:Y:S02]  /*1280*/  NOP ;  /* 0x0000000000007918 */ /* 0x000fe40000000000 */
.L_x_6:
[----:B------:R-:W-:Y:S01]  /*1290*/  ELECT P0, URZ, PT ;  /* 0x0000000000ff782f */ /* 0x000fe20003800000 */
[----:B-1----:R-:W-:-:S03]  /*12a0*/  UIADD3 UR4, UPT, UPT, UR10, 0x2800, URZ ;  /* 0x000028000a047890 */ /* 0x002fc6000fffe0ff */
[----:B------:R-:W-:Y:S01]  /*12b0*/  ISETP.LT.U32.AND P0, PT, R5, 0x20, P0 ;  /* 0x000000200500780c */ /* 0x000fe20000701070 */
[----:B------:R-:W-:Y:S01]  /*12c0*/  UMOV UR5, URZ ;  /* 0x000000ff00057c82 */ /* 0x000fe20008000000 */
[----:B------:R-:W-:-:S05]  /*12d0*/  LOP3.LUT R5, R0, 0x7, RZ, 0xc0, !PT ;  /* 0x0000000700057812 */ /* 0x000fca00078ec0ff */
[----:B------:R-:W-:Y:S01]  /*12e0*/  IMAD R151, R5, 0x80, R3 ;  /* 0x0000008005977824 */ /* 0x000fe200078e0203 */
[----:B------:R-:W-:Y:S01]  /*12f0*/  SHF.R.S32.HI R3, RZ, 0x4, R0 ;  /* 0x00000004ff037819 */ /* 0x000fe20000011400 */
[----:B------:R-:W-:-:S04]  /*1300*/  IMAD R150, R4, 0x4, R5 ;  /* 0x0000000404967824 */ /* 0x000fc800078e0205 */
[----:B------:R-:W-:Y:S01]  /*1310*/  VOTEU.ANY UP0, P0 ;  /* 0x0000000000ff7886 */ /* 0x000fe20000000100 */
[----:B------:R-:W-:-:S04]  /*1320*/  VOTEU.ANY UP1, P0 ;  /* 0x0000000000ff7886 */ /* 0x000fc80000020100 */
[----:B------:R-:W-:Y:S01]  /*1330*/  @UP0 UMOV UR5, UR4 ;  /* 0x0000000400050c82 */ /* 0x000fe20008000000 */
[----:B------:R-:W-:Y:S01]  /*1340*/  USHF.L.U32 UR4, UR8, 0x15, URZ ;  /* 0x0000001508047899 */ /* 0x000fe200080006ff */
[----:B------:R1:W-:Y:S01]  /*1350*/  @UP1 UTCBAR [UR5], URZ ;  /* 0x000000ff050013e9 */ /* 0x0003e200080000ff */
[----:B------:R-:W-:Y:S02]  /*1360*/  BAR.SYNC.DEFER_BLOCKING 0x0 ;  /* 0x0000000000007b1d */ /* 0x000fe40000010000 */
[----:B------:R-:W-:-:S04]  /*1370*/  ULOP3.LUT UR4, UR4, 0x600000, URZ, 0xc0, !UPT ;  /* 0x0060000004047892 */ /* 0x000fc8000f8ec0ff */
[----:B------:R-:W-:Y:S01]  /*1380*/  UIADD3 UR4, UPT, UPT, UR11, UR4, URZ ;  /* 0x000000040b047290 */ /* 0x000fe2000fffe0ff */
[----:B------:R-:W2:Y:S02]  /*1390*/  SYNCS.PHASECHK.TRANS64.TRYWAIT P0, [UR10+0x2800], RZ ;  /* 0x002800ffff0075a7 */ /* 0x000ea4000800110a */
[----:B-12---:R-:W-:Y:S09]  /*13a0*/  @!P0 BRA `(.L_x_7) ;  /* 0x0000001400988947 */ /* 0x006ff20003800000 */
.L_x_11:
[----:B------:R-:W-:Y:S01]  /*13b0*/  BAR.SYNC.DEFER_BLOCKING 0x0 ;  /* 0x0000000000007b1d */ /* 0x000fe20000010000 */
[C---:B------:R-:W-:Y:S01]  /*13c0*/  LOP3.LUT R132, R0.reuse, 0x10, RZ, 0xc0, !PT ;  /* 0x0000001000847812 */ /* 0x040fe200078ec0ff */
[----:B------:R-:W-:Y:S01]  /*13d0*/  IMAD.SHL.U32 R0, R0, 0x80, RZ ;  /* 0x0000008000007824 */ /* 0x000fe200078e00ff */
[----:B------:R-:W-:-:S03]  /*13e0*/  SGXT R3, R3, 0x1 ;  /* 0x000000010303781a */ /* 0x000fc60000000200 */
[----:B------:R-:W-:Y:S01]  /*13f0*/  IMAD R132, R132, 0x4, R151 ;  /* 0x0000000484847824 */ /* 0x000fe200078e0297 */
[----:B------:R-:W-:Y:S01]  /*1400*/  LOP3.LUT R151, R2, 0x2040, R3, 0xf8, !PT ;  /* 0x0000204002977812 */ /* 0x000fe200078ef803 */
[----:B------:R-:W-:Y:S01]  /*1410*/  LDTM.16dp32bit_t0_t15.x128 R4, tmem[UR4] ;  /* 0x00000004000479ee */ /* 0x000fe20008b80000 */
[----:B------:R-:W1:Y:S01]  /*1420*/  LDTM.16dp32bit_t16_t31.x128 R4, tmem[UR4+0x80] ;  /* 0x00008004000479ee */ /* 0x000e620008ba0000 */
[----:B------:R-:W-:Y:S01]  /*1430*/  IMAD.SHL.U32 R2, R150, 0x10, RZ ;  /* 0x0000001096027824 */ /* 0x000fe200078e00ff */
[----:B------:R-:W2:Y:S01]  /*1440*/  LDCU.64 UR20, c[0x0][0x390] ;  /* 0x00007200ff1477ac */ /* 0x000ea20008000a00 */
[----:B------:R-:W-:-:S03]  /*1450*/  IMAD.SHL.U32 R3, R132, 0x10, RZ ;  /* 0x0000001084037824 */ /* 0x000fc600078e00ff */
[----:B------:R-:W-:Y:S01]  /*1460*/  LOP3.LUT R151, R151, R2, RZ, 0x3c, !PT ;  /* 0x0000000297977212 */ /* 0x000fe200078e3cff */
[----:B------:R-:W3:Y:S01]  /*1470*/  LDCU.64 UR16, c[0x0][0x390] ;  /* 0x00007200ff1077ac */ /* 0x000ee20008000a00 */
[----:B------:R-:W-:Y:S02]  /*1480*/  LOP3.LUT R2, R0, 0x400, RZ, 0xc0, !PT ;  /* 0x0000040000027812 */ /* 0x000fe400078ec0ff */
[----:B------:R-:W-:Y:S01]  /*1490*/  LOP3.LUT R0, R3, R136, RZ, 0xfc, !PT ;  /* 0x0000008803007212 */ /* 0x000fe200078efcff */
[----:B------:R-:W4:Y:S01]  /*14a0*/  LDCU.64 UR18, c[0x0][0x390] ;  /* 0x00007200ff1277ac */ /* 0x000f220008000a00 */
[----:B------:R-:W-:Y:S02]  /*14b0*/  IADD3 R3, PT, PT, R151, UR10, R2 ;  /* 0x0000000a97037c10 */ /* 0x000fe4000fffe002 */
[C---:B------:R-:W-:Y:S01]  /*14c0*/  LOP3.LUT R2, R0.reuse, 0x10, RZ, 0x3c, !PT ;  /* 0x0000001000027812 */ /* 0x040fe200078e3cff */
[----:B------:R-:W5:Y:S01]  /*14d0*/  LDCU.64 UR22, c[0x0][0x390] ;  /* 0x00007200ff1677ac */ /* 0x000f620008000a00 */
[----:B------:R-:W1:Y:S01]  /*14e0*/  @!P2 SYNCS.CCTL.IV [UR10+0x2800] ;  /* 0x00280000ff00a9b1 */ /* 0x000e62000800000a */
[----:B------:R-:W-:Y:S01]  /*14f0*/  NOP ;  /* 0x0000000000007918 */ /* 0x000fe20000000000 */
[----:B-1----:R-:W-:Y:S01]  /*1500*/  BAR.SYNC.DEFER_BLOCKING 0x0 ;  /* 0x0000000000007b1d */ /* 0x002fe20000010000 */
[----:B------:R-:W-:-:S02]  /*1510*/  LOP3.LUT R132, R0, 0x20, RZ, 0x3c, !PT ;  /* 0x0000002000847812 */ /* 0x000fc400078e3cff */
[C---:B------:R-:W-:Y:S02]  /*1520*/  LOP3.LUT R150, R0.reuse, 0x30, RZ, 0x3c, !PT ;  /* 0x0000003000967812 */ /* 0x040fe400078e3cff */
[C---:B------:R-:W-:Y:S01]  /*1530*/  LOP3.LUT R154, R0.reuse, 0x40, RZ, 0x3c, !PT ;  /* 0x00000040009a7812 */ /* 0x040fe200078e3cff */
[----:B------:R-:W1:Y:S01]  /*1540*/  LDCU.64 UR24, c[0x0][0x390] ;  /* 0x00007200ff1877ac */ /* 0x000e620008000a00 */
[C---:B------:R-:W-:Y:S02]  /*1550*/  LOP3.LUT R153, R0.reuse, 0x50, RZ, 0x3c, !PT ;  /* 0x0000005000997812 */ /* 0x040fe400078e3cff */
[C---:B------:R-:W-:Y:S01]  /*1560*/  LOP3.LUT R152, R0.reuse, 0x60, RZ, 0x3c, !PT ;  /* 0x0000006000987812 */ /* 0x040fe200078e3cff */
[----:B------:R-:W0:Y:S01]  /*1570*/  LDCU.64 UR26, c[0x0][0x390] ;  /* 0x00007200ff1a77ac */ /* 0x000e220008000a00 */
[----:B------:R-:W-:Y:S02]  /*1580*/  LOP3.LUT R151, R0, 0x70, RZ, 0x3c, !PT ;  /* 0x0000007000977812 */ /* 0x000fe400078e3cff */
[----:B---3--:R-:W-:Y:S01]  /*1590*/  LEA R155, P0, R149, UR16, 0xa ;  /* 0x00000010959b7c11 */ /* 0x008fe2000f8050ff */
[----:B------:R-:W3:Y:S01]  /*15a0*/  LDCU.64 UR28, c[0x0][0x390] ;  /* 0x00007200ff1c77ac */ /* 0x000ee20008000a00 */
[----:B------:R-:W0:Y:S01]  /*15b0*/  LDCU.64 UR32, c[0x0][0x390] ;  /* 0x00007200ff2077ac */ /* 0x000e220008000a00 */
[----:B------:R-:W0:Y:S01]  /*15c0*/  LDCU.64 UR4, c[0x0][0x390] ;  /* 0x00007200ff0477ac */ /* 0x000e220008000a00 */
[----:B------:R-:W-:Y:S01]  /*15d0*/  STS.128 [R0+UR10], R4 ;  /* 0x0000000400007988 */ /* 0x000fe20008000c0a */
[----:B------:R-:W0:Y:S03]  /*15e0*/  LDCU.64 UR14, c[0x0][0x390] ;  /* 0x00007200ff0e77ac */ /* 0x000e260008000a00 */
[----:B------:R-:W-:Y:S01]  /*15f0*/  STS.128 [R2+UR10], R8 ;  /* 0x0000000802007988 */ /* 0x000fe20008000c0a */
[----:B------:R-:W0:Y:S03]  /*1600*/  LDCU.64 UR30, c[0x0][0x390] ;  /* 0x00007200ff1e77ac */ /* 0x000e260008000a00 */
[----:B------:R-:W-:Y:S01]  /*1610*/  STS.128 [R132+UR10], R12 ;  /* 0x0000000c84007988 */ /* 0x000fe20008000c0a */
[----:B------:R-:W0:Y:S03]  /*1620*/  LDCU.64 UR6, c[0x0][0x390] ;  /* 0x00007200ff0677ac */ /* 0x000e260008000a00 */
[----:B------:R-:W-:Y:S04]  /*1630*/  STS.128 [R150+UR10], R16 ;  /* 0x0000001096007988 */ /* 0x000fe80008000c0a */
[----:B------:R-:W-:Y:S04]  /*1640*/  STS.128 [R154+UR10], R20 ;  /* 0x000000149a007988 */ /* 0x000fe80008000c0a */
[----:B------:R-:W-:Y:S04]  /*1650*/  STS.128 [R153+UR10], R24 ;  /* 0x0000001899007988 */ /* 0x000fe80008000c0a */
[----:B------:R-:W-:Y:S04]  /*1660*/  STS.128 [R152+UR10], R28 ;  /* 0x0000001c98007988 */ /* 0x000fe80008000c0a */
[----:B------:R-:W-:Y:S01]  /*1670*/  STS.128 [R151+UR10], R32 ;  /* 0x0000002097007988 */ /* 0x000fe20008000c0a */
[----:B------:R-:W-:Y:S06]  /*1680*/  BAR.SYNC.DEFER_BLOCKING 0x0 ;  /* 0x0000000000007b1d */ /* 0x000fec0000010000 */
[----:B------:R-:W0:Y:S04]  /*1690*/  LDSM.16.M88.4 R4, [R3] ;  /* 0x000000000304783b */ /* 0x000e280000000200 */
[----:B------:R-:W-:Y:S04]  /*16a0*/  LDSM.16.M88.4 R32, [R3+0x80] ;  /* 0x000080000320783b */ /* 0x000fe80000000200 */
[----:B------:R-:W-:Y:S04]  /*16b0*/  LDSM.16.M88.4 R28, [R3+0x100] ;  /* 0x00010000031c783b */ /* 0x000fe80000000200 */
[----:B------:R-:W-:Y:S04]  /*16c0*/  LDSM.16.M88.4 R24, [R3+0x180] ;  /* 0x000180000318783b */ /* 0x000fe80000000200 */
[----:B------:R-:W-:Y:S04]  /*16d0*/  LDSM.16.M88.4 R20, [R3+0x200] ;  /* 0x000200000314783b */ /* 0x000fe80000000200 */
[----:B------:R-:W-:Y:S04]  /*16e0*/  LDSM.16.M88.4 R16, [R3+0x280] ;  /* 0x000280000310783b */ /* 0x000fe80000000200 */
[----:B------:R-:W-:Y:S04]  /*16f0*/  LDSM.16.M88.4 R12, [R3+0x300] ;  /* 0x00030000030c783b */ /* 0x000fe80000000200 */
[----:B------:R-:W-:Y:S01]  /*1700*/  LDSM.16.M88.4 R8, [R3+0x380] ;  /* 0x000380000308783b */ /* 0x000fe20000000200 */
[----:B------:R-:W-:Y:S06]  /*1710*/  BAR.SYNC.DEFER_BLOCKING 0x0 ;  /* 0x0000000000007b1d */ /* 0x000fec0000010000 */
[----:B------:R-:W-:Y:S04]  /*1720*/  STS.128 [R0+UR10], R36 ;  /* 0x0000002400007988 */ /* 0x000fe80008000c0a */
[----:B------:R-:W-:Y:S04]  /*1730*/  STS.128 [R2+UR10], R40 ;  /* 0x0000002802007988 */ /* 0x000fe80008000c0a */
[----:B------:R-:W-:Y:S04]  /*1740*/  STS.128 [R132+UR10], R44 ;  /* 0x0000002c84007988 */ /* 0x000fe80008000c0a */
        /* <DEDUP_REMOVED lines=33> */
[----:B------:R0:W-:Y:S04]  /*1960*/  STS.128 [R0+UR10], R100 ;  /* 0x0000006400007988 */ /* 0x0001e80008000c0a */
[----:B------:R1:W-:Y:S04]  /*1970*/  STS.128 [R2+UR10], R104 ;  /* 0x0000006802007988 */ /* 0x0003e80008000c0a */
[----:B------:R-:W-:Y:S04]  /*1980*/  STS.128 [R132+UR10], R108 ;  /* 0x0000006c84007988 */ /* 0x000fe80008000c0a */
[----:B------:R3:W-:Y:S04]  /*1990*/  STS.128 [R150+UR10], R112 ;  /* 0x0000007096007988 */ /* 0x0007e80008000c0a */
[----:B------:R5:W-:Y:S01]  /*19a0*/  STS.128 [R154+UR10], R116 ;  /* 0x000000749a007988 */ /* 0x000be20008000c0a */
[C---:B0-----:R-:W-:Y:S01]  /*19b0*/  IMAD.SHL.U32 R100, R147.reuse, 0x100, RZ ;  /* 0x0000010093647824 */ /* 0x041fe200078e00ff */
[----:B--2---:R-:W-:Y:S01]  /*19c0*/  LEA R147, P3, R147, UR20, 0xa ;  /* 0x0000001493937c11 */ /* 0x004fe2000f8650ff */
[----:B------:R-:W-:Y:S01]  /*19d0*/  IMAD.SHL.U32 R0, R149, 0x100, RZ ;  /* 0x0000010095007824 */ /* 0x000fe200078e00ff */
[----:B------:R0:W-:Y:S01]  /*19e0*/  STS.128 [R153+UR10], R120 ;  /* 0x0000007899007988 */ /* 0x0001e20008000c0a */
[----:B-1----:R-:W-:Y:S01]  /*19f0*/  IMAD.SHL.U32 R2, R148, 0x100, RZ ;  /* 0x0000010094027824 */ /* 0x002fe200078e00ff */
[----:B------:R-:W-:Y:S01]  /*1a00*/  LEA.HI.X R107, R100, UR21, RZ, 0x2, P3 ;  /* 0x00000015646b7c11 */ /* 0x000fe200098f14ff */
[----:B------:R-:W1:Y:S01]  /*1a10*/  LDCU.64 UR20, c[0x0][0x390] ;  /* 0x00007200ff1477ac */ /* 0x000e620008000a00 */
[----:B------:R2:W-:Y:S01]  /*1a20*/  STS.128 [R152+UR10], R124 ;  /* 0x0000007c98007988 */ /* 0x0005e20008000c0a */
[----:B----4-:R-:W-:Y:S01]  /*1a30*/  LEA R149, P2, R148, UR18, 0xa ;  /* 0x0000001294957c11 */ /* 0x010fe2000f8450ff */
[----:B------:R-:W-:-:S02]  /*1a40*/  IMAD.SHL.U32 R100, R144, 0x100, RZ ;  /* 0x0000010090647824 */ /* 0x000fc400078e00ff */
[----:B------:R4:W-:Y:S01]  /*1a50*/  STS.128 [R151+UR10], R128 ;  /* 0x0000008097007988 */ /* 0x0009e20008000c0a */
[----:B---3--:R-:W-:Y:S01]  /*1a60*/  LEA.HI.X R115, R0, UR17, RZ, 0x2, P0 ;  /* 0x0000001100737c11 */ /* 0x008fe200080f14ff */
[----:B------:R-:W-:Y:S01]  /*1a70*/  IMAD.SHL.U32 R0, R146, 0x100, RZ ;  /* 0x0000010092007824 */ /* 0x000fe200078e00ff */
[----:B------:R-:W-:Y:S01]  /*1a80*/  LEA.HI.X R114, R2, UR19, RZ, 0x2, P2 ;  /* 0x0000001302727c11 */ /* 0x000fe200090f14ff */
[----:B------:R-:W-:Y:S01]  /*1a90*/  BAR.SYNC.DEFER_BLOCKING 0x0 ;  /* 0x0000000000007b1d */ /* 0x000fe20000010000 */
[C---:B------:R-:W-:Y:S01]  /*1aa0*/  IMAD.SHL.U32 R2, R145.reuse, 0x100, RZ ;  /* 0x0000010091027824 */ /* 0x040fe200078e00ff */
[----:B-----5:R-:W-:Y:S01]  /*1ab0*/  LEA R117, P2, R145, UR24, 0xa ;  /* 0x0000001891757c11 */ /* 0x020fe2000f8450ff */
[----:B------:R-:W-:Y:S01]  /*1ac0*/  IMAD.SHL.U32 R101, R141, 0x100, RZ ;  /* 0x000001008d657824 */ /* 0x000fe200078e00ff */
[----:B0-----:R-:W-:Y:S01]  /*1ad0*/  LEA R123, P3, R144, UR26, 0xa ;  /* 0x0000001a907b7c11 */ /* 0x001fe2000f8650ff */
[----:B------:R-:W-:Y:S01]  /*1ae0*/  IMAD.SHL.U32 R113, R136, 0x4, RZ ;  /* 0x0000000488717824 */ /* 0x000fe200078e00ff */
[----:B------:R-:W-:Y:S01]  /*1af0*/  LEA.HI.X R105, R2, UR25, RZ, 0x2, P2 ;  /* 0x0000001902697c11 */ /* 0x000fe200090f14ff */
[----:B------:R-:W-:Y:S01]  /*1b00*/  IMAD.SHL.U32 R2, R137, 0x4, RZ ;  /* 0x0000000489027824 */ /* 0x000fe200078e00ff */
[----:B--2---:R-:W-:Y:S01]  /*1b10*/  LEA R125, P0, R146, UR22, 0xa ;  /* 0x00000016927d7c11 */ /* 0x004fe2000f8050ff */
[----:B------:R-:W0:Y:S01]  /*1b20*/  LDCU.64 UR16, c[0x0][0x390] ;  /* 0x00007200ff1077ac */ /* 0x000e220008000a00 */
[----:B------:R-:W-:Y:S01]  /*1b30*/  LEA.HI.X R103, R100, UR27, RZ, 0x2, P3 ;  /* 0x0000001b64677c11 */ /* 0x000fe200098f14ff */
[----:B------:R-:W-:Y:S01]  /*1b40*/  IMAD.SHL.U32 R100, R142, 0x100, RZ ;  /* 0x000001008e647824 */ /* 0x000fe200078e00ff */
[----:B------:R-:W-:Y:S01]  /*1b50*/  LEA.HI.X R106, R0, UR23, RZ, 0x2, P0 ;  /* 0x00000017006a7c11 */ /* 0x000fe200080f14ff */
[C---:B------:R-:W-:Y:S01]  /*1b60*/  IMAD.SHL.U32 R0, R143.reuse, 0x100, RZ ;  /* 0x000001008f007824 */ /* 0x040fe200078e00ff */
[----:B------:R-:W-:Y:S01]  /*1b70*/  LEA R121, P0, R143, UR28, 0xa ;  /* 0x0000001c8f797c11 */ /* 0x000fe2000f8050ff */
[----:B------:R-:W2:Y:S01]  /*1b80*/  LDCU.64 UR18, c[0x0][0x390] ;  /* 0x00007200ff1277ac */ /* 0x000ea20008000a00 */
[----:B------:R-:W-:-:S02]  /*1b90*/  LEA R141, P3, R141, UR32, 0xa ;  /* 0x000000208d8d7c11 */ /* 0x000fc4000f8650ff */
[----:B------:R-:W-:Y:S02]  /*1ba0*/  LEA.HI.X R102, R0, UR29, RZ, 0x2, P0 ;  /* 0x0000001d00667c11 */ /* 0x000fe400080f14ff */
[----:B------:R-:W-:Y:S02]  /*1bb0*/  LEA.HI.X R0, R101, UR33, RZ, 0x2, P3 ;  /* 0x0000002165007c11 */ /* 0x000fe400098f14ff */
[----:B-1----:R-:W-:Y:S01]  /*1bc0*/  IADD3 R112, P4, P5, R2, UR20, R113 ;  /* 0x0000001402707c10 */ /* 0x002fe2000fd9e071 */
[----:B------:R-:W1:Y:S01]  /*1bd0*/  LDSM.16.M88.4 R108, [R3] ;  /* 0x00000000036c783b */ /* 0x000e620000000200 */
[----:B------:R-:W-:Y:S02]  /*1be0*/  LEA R119, P2, R142, UR30, 0xa ;  /* 0x0000001e8e777c11 */ /* 0x000fe4000f8450ff */
[----:B------:R-:W-:Y:S02]  /*1bf0*/  LEA R101, P0, R133, UR4, 0x2 ;  /* 0x0000000485657c11 */ /* 0x000fe4000f8010ff */
[----:B------:R-:W-:-:S02]  /*1c00*/  LEA R143, P3, R134, UR14, 0x2 ;  /* 0x0000000e868f7c11 */ /* 0x000fc4000f8610ff */
[----:B------:R-:W-:Y:S02]  /*1c10*/  IADD3.X R113, PT, PT, RZ, UR21, RZ, P4, P5 ;  /* 0x00000015ff717c10 */ /* 0x000fe4000a7ea4ff */
[----:B------:R-:W-:Y:S02]  /*1c20*/  LEA.HI.X R104, R100, UR31, RZ, 0x2, P2 ;  /* 0x0000001f64687c11 */ /* 0x000fe400090f14ff */
[----:B------:R-:W-:Y:S01]  /*1c30*/  LEA.HI.X R133, R133, UR5, RZ, 0x2, P0 ;  /* 0x0000000585857c11 */ /* 0x000fe200080f14ff */
[----:B------:R-:W3:Y:S01]  /*1c40*/  LDCU.64 UR4, c[0x0][0x390] ;  /* 0x00007200ff0477ac */ /* 0x000ee20008000a00 */
[----:B----4-:R-:W-:Y:S01]  /*1c50*/  LEA.HI.X R128, R134, UR15, RZ, 0x2, P3 ;  /* 0x0000000f86807c11 */ /* 0x010fe200098f14ff */
[----:B------:R-:W-:Y:S01]  /*1c60*/  STG.E desc[UR12][R112.64], R4 ;  /* 0x0000000470007986 */ /* 0x000fe2000c10190c */
[C---:B------:R-:W-:Y:S02]  /*1c70*/  IADD3 R126, P4, PT, R2.reuse, R147, RZ ;  /* 0x00000093027e7210 */ /* 0x040fe40007f9e0ff */
[C---:B------:R-:W-:Y:S01]  /*1c80*/  LEA R145, P2, R135.reuse, UR6, 0x2 ;  /* 0x0000000687917c11 */ /* 0x040fe2000f8410ff */
[----:B------:R-:W-:Y:S01]  /*1c90*/  STG.E desc[UR12][R112.64+0x80], R56 ;  /* 0x0000803870007986 */ /* 0x000fe2000c10190c */
[C---:B------:R-:W-:Y:S01]  /*1ca0*/  IADD3 R134, P3, PT, R2.reuse, R155, RZ ;  /* 0x0000009b02867210 */ /* 0x040fe20007f7e0ff */
[----:B------:R-:W-:Y:S01]  /*1cb0*/  IMAD.X R127, RZ, RZ, R107, P4 ;  /* 0x000000ffff7f7224 */ /* 0x000fe200020e066b */
[C---:B------:R-:W-:Y:S01]  /*1cc0*/  IADD3 R124, P5, PT, R2.reuse, R125, RZ ;  /* 0x0000007d027c7210 */ /* 0x040fe20007fbe0ff */
[----:B------:R-:W-:Y:S01]  /*1cd0*/  STG.E desc[UR12][R112.64+0x100], R68 ;  /* 0x0001004470007986 */ /* 0x000fe2000c10190c */
[----:B------:R-:W-:Y:S01]  /*1ce0*/  LEA.HI.X R130, R135, UR7, RZ, 0x2, P2 ;  /* 0x0000000787827c11 */ /* 0x000fe200090f14ff */
[----:B------:R-:W-:Y:S01]  /*1cf0*/  IMAD.X R135, RZ, RZ, R115, P3 ;  /* 0x000000ffff877224 */ /* 0x000fe200018e0673 */
[C---:B------:R-:W-:Y:S01]  /*1d00*/  IADD3 R120, P4, PT, R2.reuse, R121, RZ ;  /* 0x0000007902787210 */ /* 0x040fe20007f9e0ff */
[----:B------:R-:W-:Y:S01]  /*1d10*/  IMAD.X R125, RZ, RZ, R106, P5 ;  /* 0x000000ffff7d7224 */ /* 0x000fe200028e066a */
[C---:B------:R-:W-:Y:S01]  /*1d20*/  IADD3 R116, P3, PT, R2.reuse, R117, RZ ;  /* 0x0000007502747210 */ /* 0x040fe20007f7e0ff */
[----:B------:R-:W-:Y:S01]  /*1d30*/  STG.E desc[UR12][R112.64+0x200], R5 ;  /* 0x0002000570007986 */ /* 0x000fe2000c10190c */
[C---:B------:R-:W-:Y:S01]  /*1d40*/  IADD3 R118, P5, PT, R2.reuse, R119, RZ ;  /* 0x0000007702767210 */ /* 0x040fe20007fbe0ff */
[----:B------:R-:W-:Y:S01]  /*1d50*/  IMAD.X R121, RZ, RZ, R102, P4 ;  /* 0x000000ffff797224 */ /* 0x000fe200020e0666 */
        /* <DEDUP_REMOVED lines=10> */
[----:B------:R-:W-:Y:S01]  /*1e00*/  IADD3 R132, P4, PT, R2, R141, RZ ;  /* 0x0000008d02847210 */ /* 0x000fe20007f9e0ff */
[----:B------:R-:W-:Y:S01]  /*1e10*/  IMAD.X R147, RZ, RZ, R128, P5 ;  /* 0x000000ffff937224 */ /* 0x000fe200028e0680 */
[----:B0-----:R-:W-:Y:S01]  /*1e20*/  LEA R129, P0, R140, UR16, 0xa ;  /* 0x000000108c817c11 */ /* 0x001fe2000f8050ff */
[----:B------:R-:W-:Y:S01]  /*1e30*/  IMAD.X R123, RZ, RZ, R103, P6 ;  /* 0x000000ffff7b7224 */ /* 0x000fe200030e0667 */
[C---:B--2---:R-:W-:Y:S01]  /*1e40*/  LEA R131, P2, R139.reuse, UR18, 0xa ;  /* 0x000000128b837c11 */ /* 0x044fe2000f8450ff */
[----:B------:R-:W0:Y:S01]  /*1e50*/  LDSM.16.M88.4 R100, [R3+0x80] ;  /* 0x000080000364783b */ /* 0x000e220000000200 */
[----:B---3--:R-:W-:Y:S01]  /*1e60*/  LEA R105, P3, R138, UR4, 0xa ;  /* 0x000000048a697c11 */ /* 0x008fe2000f8650ff */
[----:B------:R-:W-:Y:S01]  /*1e70*/  IMAD.X R133, RZ, RZ, R0, P4 ;  /* 0x000000ffff857224 */ /* 0x000fe200020e0600 */
[C---:B------:R-:W-:Y:S01]  /*1e80*/  IADD3 R128, P6, PT, R2.reuse, R129, RZ ;  /* 0x0000008102807210 */ /* 0x040fe20007fde0ff */
[----:B------:R-:W-:Y:S01]  /*1e90*/  STG.E desc[UR12][R112.64+0x280], R57 ;  /* 0x0002803970007986 */ /* 0x000fe2000c10190c */
[----:B------:R-:W-:Y:S01]  /*1ea0*/  IADD3 R130, P5, PT, R2, R131, RZ ;  /* 0x0000008302827210 */ /* 0x000fe20007fbe0ff */
[----:B------:R-:W-:Y:S01]  /*1eb0*/  IMAD.SHL.U32 R140, R140, 0x100, RZ ;  /* 0x000001008c8c7824 */ /* 0x000fe200078e00ff */
[----:B------:R-:W-:Y:S01]  /*1ec0*/  IADD3 R2, P4, PT, R2, R105, RZ ;  /* 0x0000006902027210 */ /* 0x000fe20007f9e0ff */
[----:B------:R-:W-:Y:S01]  /*1ed0*/  STG.E desc[UR12][R112.64+0x300], R69 ;  /* 0x0003004570007986 */ /* 0x000fe2000c10190c */
[----:B------:R-:W-:-:S02]  /*1ee0*/  IMAD.SHL.U32 R139, R139, 0x100, RZ ;  /* 0x000001008b8b7824 */ /* 0x000fc400078e00ff */
[----:B------:R-:W-:Y:S01]  /*1ef0*/  IMAD.SHL.U32 R138, R138, 0x100, RZ ;  /* 0x000001008a8a7824 */ /* 0x000fe200078e00ff */
[----:B------:R-:W2:Y:S01]  /*1f00*/  LDSM.16.M88.4 R104, [R3+0x100] ;  /* 0x000100000368783b */ /* 0x000ea20000000200 */
[----:B------:R-:W-:Y:S02]  /*1f10*/  LEA.HI.X R140, R140, UR17, RZ, 0x2, P0 ;  /* 0x000000118c8c7c11 */ /* 0x000fe400080f14ff */
[----:B------:R-:W-:Y:S01]  /*1f20*/  LEA.HI.X R139, R139, UR19, RZ, 0x2, P2 ;  /* 0x000000138b8b7c11 */ /* 0x000fe200090f14ff */
[----:B-1----:R-:W-:Y:S01]  /*1f30*/  STG.E desc[UR12][R112.64+0x180], R108 ;  /* 0x0001806c70007986 */ /* 0x002fe2000c10190c */
[----:B------:R-:W-:Y:S01]  /*1f40*/  LEA.HI.X R138, R138, UR5, RZ, 0x2, P3 ;  /* 0x000000058a8a7c11 */ /* 0x000fe200098f14ff */
[----:B------:R-:W-:Y:S02]  /*1f50*/  IMAD.X R129, RZ, RZ, R140, P6 ;  /* 0x000000ffff817224 */ /* 0x000fe400030e068c */
[----:B------:R-:W-:Y:S01]  /*1f60*/  STG.E desc[UR12][R112.64+0x380], R109 ;  /* 0x0003806d70007986 */ /* 0x000fe2000c10190c */
[----:B------:R-:W-:-:S03]  /*1f70*/  IMAD.X R131, RZ, RZ, R139, P5 ;  /* 0x000000ffff837224 */ /* 0x000fc600028e068b */
[----:B------:R-:W1:Y:S04]  /*1f80*/  LDSM.16.M88.4 R112, [R3+0x180] ;  /* 0x000180000370783b */ /* 0x000e680000000200 */
[----:B------:R-:W-:Y:S04]  /*1f90*/  STG.E desc[UR12][R144.64], R6 ;  /* 0x0000000690007986 */ /* 0x000fe8000c10190c */
[----:B------:R-:W-:Y:S04]  /*1fa0*/  STG.E desc[UR12][R144.64+0x200], R7 ;  /* 0x0002000790007986 */ /* 0x000fe8000c10190c */
[----:B------:R-:W3:Y:S04]  /*1fb0*/  LDSM.16.M88.4 R4, [R3+0x200] ;  /* 0x000200000304783b */ /* 0x000ee80000000200 */
[----:B------:R-:W-:Y:S04]  /*1fc0*/  STG.E desc[UR12][R144.64+0x80], R58 ;  /* 0x0000803a90007986 */ /* 0x000fe8000c10190c */
        /* <DEDUP_REMOVED lines=11> */
[----:B0-----:R-:W-:Y:S04]  /*2080*/  STG.E desc[UR12][R142.64+0x180], R100 ;  /* 0x000180648e007986 */ /* 0x001fe8000c10190c */
        /* <DEDUP_REMOVED lines=15> */
[----:B--2---:R-:W-:Y:S04]  /*2180*/  STG.E desc[UR12][R134.64+0x180], R104 ;  /* 0x0001806886007986 */ /* 0x004fe8000c10190c */
        /* <DEDUP_REMOVED lines=13> */
[----:B------:R-:W0:Y:S04]  /*2260*/  LDSM.16.M88.4 R32, [R3+0x280] ;  /* 0x000280000320783b */ /* 0x000e280000000200 */
[----:B------:R-:W-:Y:S04]  /*2270*/  STG.E desc[UR12][R126.64+0x280], R53 ;  /* 0x000280357e007986 */ /* 0x000fe8000c10190c */
[----:B------:R-:W-:Y:S04]  /*2280*/  STG.E desc[UR12][R126.64+0x300], R81 ;  /* 0x000300517e007986 */ /* 0x000fe8000c10190c */
[----:B-1----:R-:W-:Y:S04]  /*2290*/  STG.E desc[UR12][R126.64+0x180], R112 ;  /* 0x000180707e007986 */ /* 0x002fe8000c10190c */
        /* <DEDUP_REMOVED lines=15> */
[----:B---3--:R-:W-:Y:S04]  /*2390*/  STG.E desc[UR12][R116.64+0x180], R4 ;  /* 0x0001800474007986 */ /* 0x008fe8000c10190c */
[----:B------:R-:W1:Y:S04]  /*23a0*/  LDSM.16.M88.4 R24, [R3+0x300] ;  /* 0x000300000318783b */ /* 0x000e680000000200 */
[----:B------:R-:W-:Y:S04]  /*23b0*/  STG.E desc[UR12][R116.64+0x380], R5 ;  /* 0x0003800574007986 */ /* 0x000fe8000c10190c */
[----:B------:R-:W-:Y:S04]  /*23c0*/  STG.E desc[UR12][R122.64+0x180], R6 ;  /* 0x000180067a007986 */ /* 0x000fe8000c10190c */
[----:B------:R-:W-:Y:S04]  /*23d0*/  STG.E desc[UR12][R122.64+0x380], R7 ;  /* 0x000380077a007986 */ /* 0x000fe8000c10190c */
[----:B------:R2:W3:Y:S04]  /*23e0*/  LDSM.16.M88.4 R4, [R3+0x380] ;  /* 0x000380000304783b */ /* 0x0004e80000000200 */
[----:B------:R4:W-:Y:S04]  /*23f0*/  STG.E desc[UR12][R122.64], R22 ;  /* 0x000000167a007986 */ /* 0x0009e8000c10190c */
[----:B------:R4:W-:Y:S01]  /*2400*/  STG.E desc[UR12][R122.64+0x80], R50 ;  /* 0x000080327a007986 */ /* 0x0009e2000c10190c */
[----:B--2---:R-:W-:-:S03]  /*2410*/  IMAD.X R3, RZ, RZ, R138, P4 ;  /* 0x000000ffff037224 */ /* 0x004fc600020e068a */
[----:B------:R4:W-:Y:S04]  /*2420*/  STG.E desc[UR12][R122.64+0x100], R86 ;  /* 0x000100567a007986 */ /* 0x0009e8000c10190c */
        /* <DEDUP_REMOVED lines=9> */
[----:B0-----:R4:W-:Y:S04]  /*24c0*/  STG.E desc[UR12][R120.64+0x180], R32 ;  /* 0x0001802078007986 */ /* 0x0019e8000c10190c */
        /* <DEDUP_REMOVED lines=15> */
[----:B-1----:R4:W-:Y:S04]  /*25c0*/  STG.E desc[UR12][R132.64+0x180], R24 ;  /* 0x0001801884007986 */ /* 0x0029e8000c10190c */
        /* <DEDUP_REMOVED lines=15> */
[----:B---3--:R4:W-:Y:S04]  /*26c0*/  STG.E desc[UR12][R130.64+0x180], R4 ;  /* 0x0001800482007986 */ /* 0x0089e8000c10190c */
        /* <DEDUP_REMOVED lines=8> */
[----:B------:R4:W-:Y:S01]  /*2750*/  STG.E desc[UR12][R2.64+0x380], R7 ;  /* 0x0003800702007986 */ /* 0x0009e2000c10190c */
[----:B------:R-:W-:Y:S06]  /*2760*/  BAR.SYNC.DEFER_BLOCKING 0x0 ;  /* 0x0000000000007b1d */ /* 0x000fec0000010000 */
[----:B------:R-:W-:Y:S05]  /*2770*/  @P1 BRA `(.L_x_8) ;  /* 0x00000000009c1947 */ /* 0x000fea0003800000 */
[----:B------:R-:W-:Y:S01]  /*2780*/  NOP ;  /* 0x0000000000007918 */ /* 0x000fe20000000000 */
[----:B------:R-:W-:Y:S01]  /*2790*/  UMOV UR4, 0x50 ;  /* 0x0000005000047882 */ /* 0x000fe20000000000 */
[----:B------:R-:W-:Y:S01]  /*27a0*/  IMAD.U32 R0, RZ, RZ, UR11 ;  /* 0x0000000bff007e24 */ /* 0x000fe2000f8e00ff */
[----:B------:R-:W-:Y:S01]  /*27b0*/  ULEA UR9, UR9, UR4, 0x18 ;  /* 0x0000000409097291 */ /* 0x000fe2000f8ec0ff */
[----:B----4-:R-:W-:Y:S02]  /*27c0*/  IMAD.MOV.U32 R3, RZ, RZ, 0xff ;  /* 0x000000ffff037424 */ /* 0x010fe400078e00ff */
[----:B------:R-:W-:Y:S01]  /*27d0*/  IMAD.MOV.U32 R7, RZ, RZ, 0x1 ;  /* 0x00000001ff077424 */ /* 0x000fe200078e00ff */
[----:B------:R-:W-:-:S04]  /*27e0*/  LOP3.LUT R0, R0, 0xffff, RZ, 0xc0, !PT ;  /* 0x0000ffff00007812 */ /* 0x000fc800078ec0ff */
[----:B------:R-:W-:Y:S01]  /*27f0*/  SHF.R.U32.HI R0, RZ, 0x5, R0 ;  /* 0x00000005ff007819 */ /* 0x000fe20000011600 */
[----:B------:R-:W0:Y:S04]  /*2800*/  LDS R5, [UR9] ;  /* 0x00000009ff057984 */ /* 0x000e280008000800 */
[----:B------:R-:W-:Y:S01]  /*2810*/  VIADD R2, R0, 0x10 ;  /* 0x0000001000027836 */ /* 0x000fe20000000000 */
[----:B------:R-:W-:-:S04]  /*2820*/  SHF.L.U32 R0, R3, R0, RZ ;  /* 0x0000000003007219 */ /* 0x000fc800000006ff */
[----:B------:R-:W-:-:S04]  /*2830*/  SHF.L.U32 R3, R7, R2, RZ ;  /* 0x0000000207037219 */ /* 0x000fc800000006ff */
[----:B------:R-:W-:-:S04]  /*2840*/  LOP3.LUT R0, R3, R0, RZ, 0xfc, !PT ;  /* 0x0000000003007212 */ /* 0x000fc800078efcff */
[C---:B------:R-:W-:Y:S02]  /*2850*/  LOP3.LUT R2, R0.reuse, 0xffff, RZ, 0xc0, !PT ;  /* 0x0000ffff00027812 */ /* 0x040fe400078ec0ff */
[----:B0-----:R-:W-:-:S04]  /*2860*/  LOP3.LUT R3, R0, 0xffff, R5, 0x80, !PT ;  /* 0x0000ffff00037812 */ /* 0x001fc800078e8005 */
[----:B------:R-:W-:-:S13]  /*2870*/  ISETP.NE.AND P0, PT, R3, R2, PT ;  /* 0x000000020300720c */ /* 0x000fda0003f05270 */
[----:B------:R-:W-:Y:S05]  /*2880*/  @P0 BRA `(.L_x_9) ;  /* 0x0000000000500947 */ /* 0x000fea0003800000 */
[----:B------:R-:W-:Y:S02]  /*2890*/  SHF.R.U32.HI R5, RZ, 0x10, R5 ;  /* 0x00000010ff057819 */ /* 0x000fe40000011605 */
[----:B------:R-:W-:-:S04]  /*28a0*/  SHF.R.U32.HI R2, RZ, 0x10, R0 ;  /* 0x00000010ff027819 */ /* 0x000fc80000011600 */
[----:B------:R-:W-:-:S04]  /*28b0*/  LOP3.LUT R5, R5, R2, RZ, 0xc0, !PT ;  /* 0x0000000205057212 */ /* 0x000fc800078ec0ff */
[----:B------:R-:W-:-:S13]  /*28c0*/  ISETP.NE.AND P0, PT, R5, R2, PT ;  /* 0x000000020500720c */ /* 0x000fda0003f05270 */
[----:B------:R-:W-:Y:S05]  /*28d0*/  @P0 BRA `(.L_x_10) ;  /* 0x0000000000300947 */ /* 0x000fea0003800000 */
[----:B------:R-:W-:Y:S01]  /*28e0*/  R2UR UR4, R0 ;  /* 0x00000000000472ca */ /* 0x000fe200000e0000 */
[----:B------:R-:W-:Y:S01]  /*28f0*/  VOTEU.ANY UR5, UPT, PT ;  /* 0x0000000000057886 */ /* 0x000fe200038e0100 */
[----:B------:R-:W0:Y:S01]  /*2900*/  S2R R0, SR_LANEID ;  /* 0x0000000000007919 */ /* 0x000e220000000000 */
[----:B------:R-:W-:-:S10]  /*2910*/  UFLO.U32 UR5, UR5 ;  /* 0x00000005000572bd */ /* 0x000fd400080e0000 */
[----:B------:R-:W-:-:S06]  /*2920*/  ULOP3.LUT UR4, URZ, UR4, URZ, 0x33, !UPT ;  /* 0x00000004ff047292 */ /* 0x000fcc000f8e33ff */
[----:B------:R-:W-:-:S04]  /*2930*/  IMAD.U32 R2, RZ, RZ, UR4 ;  /* 0x00000004ff027e24 */ /* 0x000fc8000f8e00ff */
[----:B------:R-:W1:Y:S02]  /*2940*/  REDUX UR6, R2 ;  /* 0x00000000020673c4 */ /* 0x000e640000000000 */
[----:B------:R2:W-:Y:S01]  /*2950*/  UTCATOMSWS.AND URZ, UR4 ;  /* 0x0000000400ff79e3 */ /* 0x0005e20008000000 */
[----:B0-----:R-:W-:Y:S01]  /*2960*/  ISETP.EQ.U32.AND P0, PT, R0, UR5, PT ;  /* 0x0000000500007c0c */ /* 0x001fe2000bf02070 */
[----:B-1----:R-:W-:-:S12]  /*2970*/  IMAD.U32 R0, RZ, RZ, UR6 ;  /* 0x00000006ff007e24 */ /* 0x002fd8000f8e00ff */
[----:B------:R2:W-:Y:S01]  /*2980*/  @P0 ATOMS.AND RZ, [UR9], R0 ;  /* 0x00000000ffff098c */ /* 0x0005e2000a800009 */
[----:B------:R-:W-:Y:S05]  /*2990*/  BRA `(.L_x_8) ;  /* 0x0000000000147947 */ /* 0x000fea0003800000 */
.L_x_10:
[----:B------:R-:W-:-:S07]  /*29a0*/  MOV R2, 0x29c0 ;  /* 0x000029c000027802 */ /* 0x000fce0000000f00 */
[----:B------:R-:W-:Y:S05]  /*29b0*/  CALL.REL.NOINC `($__internal_0_$__cuda_sm10x_tcgen05_guardrail_trap_col_being_dealloced_not_returned_by_alloc) ;  /* 0x0000000000207944 */ /* 0x000fea0003c00000 */
[----:B------:R-:W-:Y:S05]  /*29c0*/  BRA `(.L_x_8) ;  /* 0x0000000000087947 */ /* 0x000fea0003800000 */
.L_x_9:
[----:B------:R-:W-:-:S07]  /*29d0*/  MOV R2, 0x29f0 ;  /* 0x000029f000027802 */ /* 0x000fce0000000f00 */
[----:B------:R-:W-:Y:S05]  /*29e0*/  CALL.REL.NOINC `($__internal_2_$__cuda_sm10x_tcgen05_guardrail_trap_unallocated_columns_being_dealloced) ;  /* 0x00000000002c7944 */ /* 0x000fea0003c00000 */
.L_x_8:
[----:B------:R-:W-:Y:S01]  /*29f0*/  NOP ;  /* 0x0000000000007918 */ /* 0x000fe20000000000 */
[----:B--2---:R-:W-:Y:S05]  /*2a00*/  EXIT ;  /* 0x000000000000794d */ /* 0x004fea0003800000 */
.L_x_7:
[----:B------:R-:W1:Y:S02]  /*2a10*/  SYNCS.PHASECHK.TRANS64.TRYWAIT P0, [UR10+0x2800], RZ ;  /* 0x002800ffff0075a7 */ /* 0x000e64000800110a */
[----:B-1----:R-:W-:Y:S05]  /*2a20*/  @!P0 BRA `(.L_x_7) ;  /* 0xfffffffc00f88947 */ /* 0x002fea000383ffff */
[----:B------:R-:W-:Y:S05]  /*2a30*/  BRA `(.L_x_11) ;  /* 0xffffffe8005c7947 */ /* 0x000fea000383ffff */
        .weak           $__internal_0_$__cuda_sm10x_tcgen05_guardrail_trap_col_being_dealloced_not_returned_by_alloc
        .type           $__internal_0_$__cuda_sm10x_tcgen05_guardrail_trap_col_being_dealloced_not_returned_by_alloc,@function
        .size           $__internal_0_$__cuda_sm10x_tcgen05_guardrail_trap_col_being_dealloced_not_returned_by_alloc,($__internal_1_$__cuda_sm10x_tcgen05_guardrail_trap_phase_invalid_during_alloc - $__internal_0_$__cuda_sm10x_tcgen05_guardrail_trap_col_being_dealloced_not_returned_by_alloc)
$__internal_0_$__cuda_sm10x_tcgen05_guardrail_trap_col_being_dealloced_not_returned_by_alloc:
[----:B------:R-:W-:Y:S05]  /*2a40*/  BPT.TRAP 0x1 ;  /* 0x000000040000795c */ /* 0x000fea0000300000 */
[----:B------:R-:W-:-:S04]  /*2a50*/  IMAD.MOV.U32 R3, RZ, RZ, 0x0 ;  /* 0x00000000ff037424 */ /* 0x000fc800078e00ff */
[----:B------:R-:W-:Y:S05]  /*2a60*/  RET.REL.NODEC R2 `(gluon_mma) ;  /* 0xffffffd402647950 */ /* 0x000fea0003c3ffff */
        .weak           $__internal_1_$__cuda_sm10x_tcgen05_guardrail_trap_phase_invalid_during_alloc
        .type           $__internal_1_$__cuda_sm10x_tcgen05_guardrail_trap_phase_invalid_during_alloc,@function
        .size           $__internal_1_$__cuda_sm10x_tcgen05_guardrail_trap_phase_invalid_during_alloc,($__internal_2_$__cuda_sm10x_tcgen05_guardrail_trap_unallocated_columns_being_dealloced - $__internal_1_$__cuda_sm10x_tcgen05_guardrail_trap_phase_invalid_during_alloc)
$__internal_1_$__cuda_sm10x_tcgen05_guardrail_trap_phase_invalid_during_alloc:
[----:B------:R-:W-:Y:S05]  /*2a70*/  BPT.TRAP 0x1 ;  /* 0x000000040000795c */ /* 0x000fea0000300000 */
[----:B------:R-:W-:-:S04]  /*2a80*/  IMAD.MOV.U32 R3, RZ, RZ, 0x0 ;  /* 0x00000000ff037424 */ /* 0x000fc800078e00ff */
[----:B------:R-:W-:Y:S05]  /*2a90*/  RET.REL.NODEC R2 `(gluon_mma) ;  /* 0xffffffd402587950 */ /* 0x000fea0003c3ffff */
        .weak           $__internal_2_$__cuda_sm10x_tcgen05_guardrail_trap_unallocated_columns_being_dealloced
        .type           $__internal_2_$__cuda_sm10x_tcgen05_guardrail_trap_unallocated_columns_being_dealloced,@function
        .size           $__internal_2_$__cuda_sm10x_tcgen05_guardrail_trap_unallocated_columns_being_dealloced,(.L_x_15 - $__internal_2_$__cuda_sm10x_tcgen05_guardrail_trap_unallocated_columns_being_dealloced)
$__internal_2_$__cuda_sm10x_tcgen05_guardrail_trap_unallocated_columns_being_dealloced:
[----:B------:R-:W-:Y:S05]  /*2aa0*/  BPT.TRAP 0x1 ;  /* 0x000000040000795c */ /* 0x000fea0000300000 */
[----:B------:R-:W-:-:S04]  /*2ab0*/  IMAD.MOV.U32 R3, RZ, RZ, 0x0 ;  /* 0x00000000ff037424 */ /* 0x000fc800078e00ff */
[----:B------:R-:W-:Y:S05]  /*2ac0*/  RET.REL.NODEC R2 `(gluon_mma) ;  /* 0xffffffd4024c7950 */ /* 0x000fea0003c3ffff */
.L_x_12:
[----:B------:R-:W-:-:S00]  /*2ad0*/  BRA `(.L_x_12) ;  /* 0xfffffffc00fc7947 */ /* 0x000fc0000383ffff */
[----:B------:R-:W-:-:S00]  /*2ae0*/  NOP ;  /* 0x0000000000007918 */ /* 0x000fc00000000000 */
        /* <DEDUP_REMOVED lines=9> */
.L_x_15:


//--------------------- .nv.shared.gluon_mma      --------------------------
	.section	.nv.shared.gluon_mma,"aw",@nobits
	.sectionflags	@""
	.align	16
	.zero		1024


//--------------------- .nv.shared.reserved.0     --------------------------
	.section	.nv.shared.reserved.0,"aw",@nobits
	.align	8
	.weak		__nv_reservedSMEM_offset_0_alias
	.size		__nv_reservedSMEM_offset_0_alias, 0, 64
	.other		__nv_reservedSMEM_offset_0_alias,@"STO_CUDA_RESERVED_SHARED STV_DEFAULT"
__nv_reservedSMEM_offset_0_alias:
	.zero		0
.nv.shared.reserved.0:
	.zero		64
	.weak		__nv_reservedSMEM_allocation_phase
	.type		__nv_reservedSMEM_allocation_phase,@object
	.size		__nv_reservedSMEM_allocation_phase,(.L_0 - __nv_reservedSMEM_allocation_phase)
__nv_reservedSMEM_allocation_phase:
	.zero		1
.L_0:
	.zero		7
	.weak		__nv_reservedSMEM_devtool_atexit_pc
	.type		__nv_reservedSMEM_devtool_atexit_pc,@object
	.size		__nv_reservedSMEM_devtool_atexit_pc,(__nv_reservedSMEM_allocation_mask - __nv_reservedSMEM_devtool_atexit_pc)
__nv_reservedSMEM_devtool_atexit_pc:
	.zero		8
	.weak		__nv_reservedSMEM_allocation_mask
	.type		__nv_reservedSMEM_allocation_mask,@object
	.size		__nv_reservedSMEM_allocation_mask,(.L_2 - __nv_reservedSMEM_allocation_mask)
__nv_reservedSMEM_allocation_mask:
	.zero		4
.L_2:


//--------------------- .nv.constant0.gluon_mma   --------------------------
	.section	.nv.constant0.gluon_mma,"a",@progbits
	.sectionflags	@""
	.align	4
.nv.constant0.gluon_mma:
	.zero		936


//--------------------- SYMBOLS --------------------------

	.type		.nv.reservedSmem.offset0,@object
	.size		.nv.reservedSmem.offset0,0x4
	.type		.nv.reservedSmem.cap,@object
	.size		.nv.reservedSmem.cap,0x4
